	.target	sm_86

	.elftype	@"ET_EXEC"


//--------------------- .note.nv.tkinfo           --------------------------
	.section	.note.nv.tkinfo,"",@"SHT_NOTE"
	.sectionflags	@"SHF_NOTE_NV_TKINFO"
	.tkinfo
        /*0018*/ 	.word	0x00000002
        /*0030*/ 	.string	""
        /*0030*/ 	.string	"ptxas"
        /*0030*/ 	.string	"Cuda compilation tools, release 13.1, V13.1.80"
        /*0030*/ 	.string	"Build cuda_13.1.r13.1/compiler.36836380_0"
        /*0030*/ 	.string	"-v  -arch sm_86 "



//--------------------- .note.nv.cuinfo           --------------------------
	.section	.note.nv.cuinfo,"",@"SHT_NOTE"
	.sectionflags	@"SHF_NOTE_NV_CUINFO"
        /*0018*/ 	.short	0x0002
        /*001a*/ 	.short	0x0050
        /*001c*/ 	.short	0x0083
	.zero		2


//--------------------- .nv.info                  --------------------------
	.section	.nv.info,"",@"SHT_CUDA_INFO"
	.align	4


	//----- nvinfo : EIATTR_REGCOUNT
	.align		4
        /*0000*/ 	.byte	0x04, 0x2f
        /*0002*/ 	.short	(.L_1 - .L_0)
	.align		4
.L_0:
        /*0004*/ 	.word	index@(gemm_mma_kernel)
        /*0008*/ 	.word	0x000000b8


	//----- nvinfo : EIATTR_FRAME_SIZE
	.align		4
.L_1:
        /*000c*/ 	.byte	0x04, 0x11
        /*000e*/ 	.short	(.L_3 - .L_2)
	.align		4
.L_2:
        /*0010*/ 	.word	index@(gemm_mma_kernel)
        /*0014*/ 	.word	0x00000000


	//----- nvinfo : EIATTR_MIN_STACK_SIZE
	.align		4
.L_3:
        /*0018*/ 	.byte	0x04, 0x12
        /*001a*/ 	.short	(.L_5 - .L_4)
	.align		4
.L_4:
        /*001c*/ 	.word	index@(gemm_mma_kernel)
        /*0020*/ 	.word	0x00000000
.L_5:


//--------------------- .nv.info.gemm_mma_kernel  --------------------------
	.section	.nv.info.gemm_mma_kernel,"",@"SHT_CUDA_INFO"
	.sectionflags	@""
	.align	4


	//----- nvinfo : EIATTR_CUDA_API_VERSION
	.align		4
        /*0000*/ 	.byte	0x04, 0x37
        /*0002*/ 	.short	(.L_7 - .L_6)
.L_6:
        /*0004*/ 	.word	0x00000083


	//----- nvinfo : EIATTR_SW2861232_WAR
	.align		4
.L_7:
        /*0008*/ 	.byte	0x01, 0x35
	.zero		2


	//----- nvinfo : EIATTR_PARAM_CBANK
	.align		4
        /*000c*/ 	.byte	0x04, 0x0a
        /*000e*/ 	.short	(.L_9 - .L_8)
	.align		4
.L_8:
        /*0010*/ 	.word	index@(.nv.constant0.gemm_mma_kernel)
        /*0014*/ 	.short	0x0160
        /*0016*/ 	.short	0x0024


	//----- nvinfo : EIATTR_CBANK_PARAM_SIZE
	.align		4
.L_9:
        /*0018*/ 	.byte	0x03, 0x19
        /*001a*/ 	.short	0x0024


	//----- nvinfo : EIATTR_KPARAM_INFO
	.align		4
        /*001c*/ 	.byte	0x04, 0x17
        /*001e*/ 	.short	(.L_11 - .L_10)
.L_10:
        /*0020*/ 	.word	0x00000000
        /*0024*/ 	.short	0x0005
        /*0026*/ 	.short	0x0020
        /*0028*/ 	.byte	0x00, 0xf0, 0x11, 0x00


	//----- nvinfo : EIATTR_KPARAM_INFO
	.align		4
.L_11:
        /*002c*/ 	.byte	0x04, 0x17
        /*002e*/ 	.short	(.L_13 - .L_12)
.L_12:
        /*0030*/ 	.word	0x00000000
        /*0034*/ 	.short	0x0004
        /*0036*/ 	.short	0x001c
        /*0038*/ 	.byte	0x00, 0xf0, 0x11, 0x00


	//----- nvinfo : EIATTR_KPARAM_INFO
	.align		4
.L_13:
        /*003c*/ 	.byte	0x04, 0x17
        /*003e*/ 	.short	(.L_15 - .L_14)
.L_14:
        /*0040*/ 	.word	0x00000000
        /*0044*/ 	.short	0x0003
        /*0046*/ 	.short	0x0018
        /*0048*/ 	.byte	0x00, 0xf0, 0x11, 0x00


	//----- nvinfo : EIATTR_KPARAM_INFO
	.align		4
.L_15:
        /*004c*/ 	.byte	0x04, 0x17
        /*004e*/ 	.short	(.L_17 - .L_16)
.L_16:
        /*0050*/ 	.word	0x00000000
        /*0054*/ 	.short	0x0002
        /*0056*/ 	.short	0x0010
        /*0058*/ 	.byte	0x00, 0xf0, 0x21, 0x00


	//----- nvinfo : EIATTR_KPARAM_INFO
	.align		4
.L_17:
        /*005c*/ 	.byte	0x04, 0x17
        /*005e*/ 	.short	(.L_19 - .L_18)
.L_18:
        /*0060*/ 	.word	0x00000000
        /*0064*/ 	.short	0x0001
        /*0066*/ 	.short	0x0008
        /*0068*/ 	.byte	0x00, 0xf0, 0x21, 0x00


	//----- nvinfo : EIATTR_KPARAM_INFO
	.align		4
.L_19:
        /*006c*/ 	.byte	0x04, 0x17
        /*006e*/ 	.short	(.L_21 - .L_20)
.L_20:
        /*0070*/ 	.word	0x00000000
        /*0074*/ 	.short	0x0000
        /*0076*/ 	.short	0x0000
        /*0078*/ 	.byte	0x00, 0xf0, 0x21, 0x00


	//----- nvinfo : EIATTR_WMMA_USED
	.align		4
.L_21:
        /*007c*/ 	.byte	0x01, 0x2b
	.zero		2


	//----- nvinfo : EIATTR_MAXREG_COUNT
	.align		4
        /*0080*/ 	.byte	0x03, 0x1b
        /*0082*/ 	.short	0x00ff


	//----- nvinfo : EIATTR_NUM_BARRIERS
	.align		4
        /*0084*/ 	.byte	0x02, 0x4c
        /*0086*/ 	.byte	0x01
	.zero		1


	//----- nvinfo : EIATTR_MERCURY_ISA_VERSION
	.align		4
        /*0088*/ 	.byte	0x03, 0x5f
        /*008a*/ 	.short	0x0000


	//----- nvinfo : EIATTR_EXIT_INSTR_OFFSETS
	.align		4
        /*008c*/ 	.byte	0x04, 0x1c
        /*008e*/ 	.short	(.L_23 - .L_22)


	//   ....[0]....
.L_22:
        /*0090*/ 	.word	0x00004b20


	//   ....[1]....
        /*0094*/ 	.word	0x00006020


	//   ....[2]....
        /*0098*/ 	.word	0x00006150


	//----- nvinfo : EIATTR_MAX_THREADS
	.align		4
.L_23:
        /*009c*/ 	.byte	0x04, 0x05
        /*009e*/ 	.short	(.L_25 - .L_24)
.L_24:
        /*00a0*/ 	.word	0x00000080
        /*00a4*/ 	.word	0x00000001
        /*00a8*/ 	.word	0x00000001


	//----- nvinfo : EIATTR_CRS_STACK_SIZE
	.align		4
.L_25:
        /*00ac*/ 	.byte	0x04, 0x1e
        /*00ae*/ 	.short	(.L_27 - .L_26)
.L_26:
        /*00b0*/ 	.word	0x00000000
.L_27:


//--------------------- .nv.callgraph             --------------------------
	.section	.nv.callgraph,"",@"SHT_CUDA_CALLGRAPH"
	.align	4
	.sectionentsize	8
	.align		4
        /*0000*/ 	.word	0x00000000
	.align		4
        /*0004*/ 	.word	0xffffffff
	.align		4
        /*0008*/ 	.word	0x00000000
	.align		4
        /*000c*/ 	.word	0xfffffffe
	.align		4
        /*0010*/ 	.word	0x00000000
	.align		4
        /*0014*/ 	.word	0xfffffffd
	.align		4
        /*0018*/ 	.word	0x00000000
	.align		4
        /*001c*/ 	.word	0xfffffffc


//--------------------- .nv.rel.action            --------------------------
	.section	.nv.rel.action,"",@"SHT_CUDA_RELOCINFO"
	.align	8
	.sectionentsize	8
        /*0000*/ 	.byte	0x73, 0x00, 0x00, 0x00, 0x00, 0x00, 0x00, 0x00, 0x00, 0x00, 0x00, 0x11, 0x25, 0x00, 0x05, 0x36


//--------------------- .nv.constant0.gemm_mma_kernel --------------------------
	.section	.nv.constant0.gemm_mma_kernel,"a",@progbits
	.sectionflags	@""
	.align	4
.nv.constant0.gemm_mma_kernel:
	.zero		388


//--------------------- .text.gemm_mma_kernel     --------------------------
	.section	.text.gemm_mma_kernel,"ax",@progbits
	.sectioninfo	@"SHI_REGISTERS=184"
	.align	128
        .global         gemm_mma_kernel
        .type           gemm_mma_kernel,@function
        .size           gemm_mma_kernel,(.L_x_70 - gemm_mma_kernel)
        .other          gemm_mma_kernel,@"STO_CUDA_ENTRY STV_DEFAULT"
gemm_mma_kernel:
.text.gemm_mma_kernel:
[----:B------:R-:W-:Y:S02]  /*0000*/  IMAD.MOV.U32 R1, RZ, RZ, c[0x0][0x28] ;  /* 0x00000a00ff017624 */ /* 0x000fe400078e00ff */
[----:B------:R-:W1:Y:S01]  /*0010*/  S2R R0, SR_TID.X ;  /* 0x0000000000007919 */ /* 0x000e620000002100 */
[----:B------:R-:W-:Y:S01]  /*0020*/  ULDC UR4, c[0x0][0x180] ;  /* 0x0000600000047ab9 */ /* 0x000fe20000000800 */
[----:B------:R-:W-:Y:S01]  /*0030*/  BSSY B0, `(.L_x_0) ;  /* 0x00001a6000007945 */ /* 0x000fe20003800000 */
[----:B------:R-:W-:Y:S01]  /*0040*/  UIADD3 UR4, UR4, 0x3f, URZ ;  /* 0x0000003f04047890 */ /* 0x000fe2000fffe03f */
[----:B------:R-:W2:Y:S01]  /*0050*/  S2R R175, SR_CTAID.Y ;  /* 0x0000000000af7919 */ /* 0x000ea20000002600 */
[----:B------:R-:W-:Y:S01]  /*0060*/  ULDC.64 UR6, c[0x0][0x118] ;  /* 0x0000460000067ab9 */ /* 0x000fe20000000a00 */
[----:B------:R-:W-:Y:S01]  /*0070*/  IMAD.MOV.U32 R131, RZ, RZ, RZ ;  /* 0x000000ffff837224 */ /* 0x000fe200078e00ff */
[----:B------:R-:W-:Y:S01]  /*0080*/  USHF.R.S32.HI UR5, URZ, 0x1f, UR4 ;  /* 0x0000001f3f057899 */ /* 0x000fe20008011404 */
[----:B------:R-:W3:Y:S01]  /*0090*/  S2R R25, SR_CTAID.X ;  /* 0x0000000000197919 */ /* 0x000ee20000002500 */
[----:B------:R-:W-:Y:S02]  /*00a0*/  IMAD.MOV.U32 R37, RZ, RZ, RZ ;  /* 0x000000ffff257224 */ /* 0x000fe400078e00ff */
[----:B------:R-:W-:Y:S01]  /*00b0*/  ULEA.HI UR5, UR5, UR4, URZ, 0x6 ;  /* 0x0000000405057291 */ /* 0x000fe2000f8f303f */
[----:B------:R-:W-:-:S02]  /*00c0*/  IMAD.MOV.U32 R41, RZ, RZ, RZ ;  /* 0x000000ffff297224 */ /* 0x000fc400078e00ff */
[----:B------:R-:W-:Y:S01]  /*00d0*/  IMAD.MOV.U32 R119, RZ, RZ, RZ ;  /* 0x000000ffff777224 */ /* 0x000fe200078e00ff */
[----:B------:R-:W-:Y:S01]  /*00e0*/  USHF.R.S32.HI UR5, URZ, 0x6, UR5 ;  /* 0x000000063f057899 */ /* 0x000fe20008011405 */
[----:B------:R-:W-:Y:S02]  /*00f0*/  IMAD.MOV.U32 R115, RZ, RZ, RZ ;  /* 0x000000ffff737224 */ /* 0x000fe400078e00ff */
[----:B------:R-:W-:Y:S02]  /*0100*/  IMAD.MOV.U32 R111, RZ, RZ, RZ ;  /* 0x000000ffff6f7224 */ /* 0x000fe400078e00ff */
[----:B------:R-:W-:Y:S02]  /*0110*/  IMAD.MOV.U32 R107, RZ, RZ, RZ ;  /* 0x000000ffff6b7224 */ /* 0x000fe400078e00ff */
[----:B------:R-:W-:Y:S01]  /*0120*/  IMAD.MOV.U32 R103, RZ, RZ, RZ ;  /* 0x000000ffff677224 */ /* 0x000fe200078e00ff */
[----:B-1----:R-:W-:Y:S01]  /*0130*/  ISETP.GT.AND P0, PT, R0, 0x1f, PT ;  /* 0x0000001f0000780c */ /* 0x002fe20003f04270 */
[----:B------:R-:W-:Y:S01]  /*0140*/  IMAD.MOV.U32 R145, RZ, RZ, RZ ;  /* 0x000000ffff917224 */ /* 0x000fe200078e00ff */
[----:B------:R-:W-:Y:S01]  /*0150*/  SHF.R.S32.HI R11, RZ, 0x1f, R0 ;  /* 0x0000001fff0b7819 */ /* 0x000fe20000011400 */
[----:B------:R-:W-:-:S02]  /*0160*/  IMAD.MOV.U32 R91, RZ, RZ, RZ ;  /* 0x000000ffff5b7224 */ /* 0x000fc400078e00ff */
[----:B------:R-:W-:Y:S01]  /*0170*/  IMAD.MOV.U32 R89, RZ, RZ, RZ ;  /* 0x000000ffff597224 */ /* 0x000fe200078e00ff */
[----:B------:R-:W-:Y:S01]  /*0180*/  LEA.HI R3, R11, R0, RZ, 0x5 ;  /* 0x000000000b037211 */ /* 0x000fe200078f28ff */
[----:B------:R-:W-:Y:S02]  /*0190*/  IMAD.MOV.U32 R33, RZ, RZ, RZ ;  /* 0x000000ffff217224 */ /* 0x000fe400078e00ff */
[----:B------:R-:W-:Y:S01]  /*01a0*/  IMAD.MOV.U32 R139, RZ, RZ, RZ ;  /* 0x000000ffff8b7224 */ /* 0x000fe200078e00ff */
[----:B------:R-:W-:Y:S01]  /*01b0*/  LEA.HI.SX32 R3, R3, 0xffffffff, 0x1b ;  /* 0xffffffff03037811 */ /* 0x000fe200078fdaff */
[----:B------:R-:W-:Y:S02]  /*01c0*/  IMAD.MOV.U32 R27, RZ, RZ, RZ ;  /* 0x000000ffff1b7224 */ /* 0x000fe400078e00ff */
[----:B------:R-:W-:Y:S02]  /*01d0*/  IMAD.MOV.U32 R149, RZ, RZ, RZ ;  /* 0x000000ffff957224 */ /* 0x000fe400078e00ff */
[----:B------:R-:W-:-:S02]  /*01e0*/  IMAD.MOV.U32 R173, RZ, RZ, RZ ;  /* 0x000000ffffad7224 */ /* 0x000fc400078e00ff */
[----:B--2---:R-:W-:Y:S02]  /*01f0*/  IMAD.SHL.U32 R175, R175, 0x80, RZ ;  /* 0x00000080afaf7824 */ /* 0x004fe400078e00ff */
[----:B---3--:R-:W-:Y:S01]  /*0200*/  IMAD.SHL.U32 R25, R25, 0x80, RZ ;  /* 0x0000008019197824 */ /* 0x008fe200078e00ff */
[----:B------:R-:W-:Y:S05]  /*0210*/  @P0 BRA `(.L_x_1) ;  /* 0x0000187000000947 */ /* 0x000fea0003800000 */
[C---:B------:R-:W-:Y:S01]  /*0220*/  IMAD.SHL.U32 R6, R0.reuse, 0x8, RZ ;  /* 0x0000000800067824 */ /* 0x040fe200078e00ff */
[C---:B------:R-:W-:Y:S02]  /*0230*/  IADD3 R4, R0.reuse, 0x40, RZ ;  /* 0x0000004000047810 */ /* 0x040fe40007ffe0ff */
[----:B------:R-:W-:Y:S02]  /*0240*/  IADD3 R2, R0, 0x20, RZ ;  /* 0x0000002000027810 */ /* 0x000fe40007ffe0ff */
[----:B------:R-:W-:Y:S01]  /*0250*/  SHF.R.S32.HI R5, RZ, 0x1f, R6 ;  /* 0x0000001fff057819 */ /* 0x000fe20000011406 */
[----:B------:R-:W-:Y:S01]  /*0260*/  IMAD.SHL.U32 R10, R4, 0x8, RZ ;  /* 0x00000008040a7824 */ /* 0x000fe200078e00ff */
[----:B------:R-:W-:Y:S01]  /*0270*/  SHF.R.S32.HI R15, RZ, 0x1f, R4 ;  /* 0x0000001fff0f7819 */ /* 0x000fe20000011404 */
[----:B------:R-:W-:Y:S01]  /*0280*/  IMAD.SHL.U32 R9, R2, 0x8, RZ ;  /* 0x0000000802097824 */ /* 0x000fe200078e00ff */
[----:B------:R-:W-:-:S02]  /*0290*/  LEA.HI R7, R5, R6, RZ, 0x6 ;  /* 0x0000000605077211 */ /* 0x000fc400078f30ff */
[----:B------:R-:W-:Y:S02]  /*02a0*/  LEA.HI R8, R5, R6, RZ, 0x7 ;  /* 0x0000000605087211 */ /* 0x000fe400078f38ff */
[----:B------:R-:W-:Y:S02]  /*02b0*/  LOP3.LUT R5, R7, 0xffffffc0, RZ, 0xc0, !PT ;  /* 0xffffffc007057812 */ /* 0x000fe400078ec0ff */
[----:B------:R-:W-:Y:S02]  /*02c0*/  LOP3.LUT R7, R8, 0xffffff80, RZ, 0xc0, !PT ;  /* 0xffffff8008077812 */ /* 0x000fe400078ec0ff */
[----:B------:R-:W-:Y:S01]  /*02d0*/  SHF.R.S32.HI R13, RZ, 0x1f, R10 ;  /* 0x0000001fff0d7819 */ /* 0x000fe2000001140a */
[C---:B------:R-:W-:Y:S01]  /*02e0*/  IMAD.IADD R5, R6.reuse, 0x1, -R5 ;  /* 0x0000000106057824 */ /* 0x040fe200078e0a05 */
[----:B------:R-:W-:Y:S01]  /*02f0*/  SHF.R.S32.HI R8, RZ, 0x1f, R9 ;  /* 0x0000001fff087819 */ /* 0x000fe20000011409 */
[----:B------:R-:W-:Y:S01]  /*0300*/  IMAD.IADD R20, R6, 0x1, -R7 ;  /* 0x0000000106147824 */ /* 0x000fe200078e0a07 */
[----:B------:R-:W-:-:S02]  /*0310*/  LEA.HI R7, R13, R10, RZ, 0x6 ;  /* 0x0000000a0d077211 */ /* 0x000fc400078f30ff */
[----:B------:R-:W-:Y:S02]  /*0320*/  LEA.HI R13, R13, R10, RZ, 0x7 ;  /* 0x0000000a0d0d7211 */ /* 0x000fe400078f38ff */
[CC--:B------:R-:W-:Y:S02]  /*0330*/  LEA.HI R6, R8.reuse, R9.reuse, RZ, 0x6 ;  /* 0x0000000908067211 */ /* 0x0c0fe400078f30ff */
[----:B------:R-:W-:Y:S02]  /*0340*/  LEA.HI R8, R8, R9, RZ, 0x7 ;  /* 0x0000000908087211 */ /* 0x000fe400078f38ff */
[----:B------:R-:W-:Y:S02]  /*0350*/  LOP3.LUT R13, R13, 0xffffff80, RZ, 0xc0, !PT ;  /* 0xffffff800d0d7812 */ /* 0x000fe400078ec0ff */
[----:B------:R-:W-:Y:S02]  /*0360*/  LOP3.LUT R6, R6, 0xffffffc0, RZ, 0xc0, !PT ;  /* 0xffffffc006067812 */ /* 0x000fe400078ec0ff */
[----:B------:R-:W-:Y:S01]  /*0370*/  LOP3.LUT R8, R8, 0xffffff80, RZ, 0xc0, !PT ;  /* 0xffffff8008087812 */ /* 0x000fe200078ec0ff */
[----:B------:R-:W-:Y:S01]  /*0380*/  IMAD.IADD R28, R10, 0x1, -R13 ;  /* 0x000000010a1c7824 */ /* 0x000fe200078e0a0d */
[----:B------:R-:W-:Y:S01]  /*0390*/  SHF.R.S32.HI R13, RZ, 0x1f, R2 ;  /* 0x0000001fff0d7819 */ /* 0x000fe20000011402 */
[----:B------:R-:W-:Y:S01]  /*03a0*/  IMAD.IADD R6, R9, 0x1, -R6 ;  /* 0x0000000109067824 */ /* 0x000fe200078e0a06 */
[----:B------:R-:W-:Y:S01]  /*03b0*/  LEA.HI R17, R15, R4, RZ, 0x3 ;  /* 0x000000040f117211 */ /* 0x000fe200078f18ff */
[----:B------:R-:W-:Y:S01]  /*03c0*/  IMAD.IADD R24, R9, 0x1, -R8 ;  /* 0x0000000109187824 */ /* 0x000fe200078e0a08 */
[----:B------:R-:W-:-:S02]  /*03d0*/  LEA.HI R9, R11, R0, RZ, 0x3 ;  /* 0x000000000b097211 */ /* 0x000fc400078f18ff */
[-C--:B------:R-:W-:Y:S01]  /*03e0*/  LEA.HI R14, R13, R2.reuse, RZ, 0x3 ;  /* 0x000000020d0e7211 */ /* 0x080fe200078f18ff */
[----:B------:R-:W-:Y:S01]  /*03f0*/  IMAD.IADD R21, R25, 0x1, R24 ;  /* 0x0000000119157824 */ /* 0x000fe200078e0218 */
[----:B------:R-:W-:Y:S02]  /*0400*/  LEA.HI R13, R13, R2, RZ, 0x4 ;  /* 0x000000020d0d7211 */ /* 0x000fe400078f20ff */
[----:B------:R-:W-:Y:S02]  /*0410*/  LOP3.LUT R7, R7, 0xffffffc0, RZ, 0xc0, !PT ;  /* 0xffffffc007077812 */ /* 0x000fe400078ec0ff */
[----:B------:R-:W-:Y:S02]  /*0420*/  LEA.HI R12, R11, R0, RZ, 0x4 ;  /* 0x000000000b0c7211 */ /* 0x000fe400078f20ff */
[----:B------:R-:W-:Y:S01]  /*0430*/  SHF.R.S32.HI R16, RZ, 0x3, R9 ;  /* 0x00000003ff107819 */ /* 0x000fe20000011409 */
[----:B------:R-:W-:Y:S01]  /*0440*/  IMAD.IADD R7, R10, 0x1, -R7 ;  /* 0x000000010a077824 */ /* 0x000fe200078e0a07 */
[----:B------:R-:W-:Y:S01]  /*0450*/  LEA.HI R15, R15, R4, RZ, 0x4 ;  /* 0x000000040f0f7211 */ /* 0x000fe200078f20ff */
[----:B------:R-:W-:Y:S01]  /*0460*/  IMAD.MOV.U32 R10, RZ, RZ, RZ ;  /* 0x000000ffff0a7224 */ /* 0x000fe200078e00ff */
[----:B------:R-:W-:Y:S01]  /*0470*/  SHF.R.S32.HI R22, RZ, 0x3, R14 ;  /* 0x00000003ff167819 */ /* 0x000fe2000001140e */
[C---:B------:R-:W-:Y:S01]  /*0480*/  IMAD.IADD R55, R175.reuse, 0x1, R16 ;  /* 0x00000001af377824 */ /* 0x040fe200078e0210 */
[----:B------:R-:W-:Y:S01]  /*0490*/  SHF.R.S32.HI R26, RZ, 0x3, R17 ;  /* 0x00000003ff1a7819 */ /* 0x000fe20000011411 */
[----:B------:R-:W-:Y:S01]  /*04a0*/  IMAD R17, R16, 0x48, R5 ;  /* 0x0000004810117824 */ /* 0x000fe200078e0205 */
[----:B------:R-:W-:Y:S01]  /*04b0*/  IADD3 R54, -R0, 0x3ff, RZ ;  /* 0x000003ff00367810 */ /* 0x000fe20007ffe1ff */
[C---:B------:R-:W-:Y:S01]  /*04c0*/  IMAD.IADD R56, R175.reuse, 0x1, R22 ;  /* 0x00000001af387824 */ /* 0x040fe200078e0216 */
[----:B------:R-:W-:Y:S01]  /*04d0*/  SHF.R.S32.HI R13, RZ, 0x4, R13 ;  /* 0x00000004ff0d7819 */ /* 0x000fe2000001140d */
[----:B------:R-:W-:Y:S01]  /*04e0*/  IMAD.IADD R57, R175, 0x1, R26 ;  /* 0x00000001af397824 */ /* 0x000fe200078e021a */
[----:B------:R-:W-:Y:S01]  /*04f0*/  SHF.R.S32.HI R9, RZ, 0x4, R12 ;  /* 0x00000004ff097819 */ /* 0x000fe2000001140c */
[----:B------:R-:W-:Y:S01]  /*0500*/  IMAD.IADD R16, R25, 0x1, R20 ;  /* 0x0000000119107824 */ /* 0x000fe200078e0214 */
[----:B------:R-:W-:Y:S01]  /*0510*/  SHF.R.S32.HI R15, RZ, 0x4, R15 ;  /* 0x00000004ff0f7819 */ /* 0x000fe2000001140f */
[----:B------:R-:W-:Y:S01]  /*0520*/  IMAD R23, R13, 0x88, R24 ;  /* 0x000000880d177824 */ /* 0x000fe200078e0218 */
[----:B------:R-:W-:Y:S01]  /*0530*/  LEA.HI R12, R54, 0x1, RZ, 0x1b ;  /* 0x00000001360c7811 */ /* 0x000fe200078fd8ff */
[----:B------:R-:W-:Y:S01]  /*0540*/  IMAD R14, R55, c[0x0][0x180], RZ ;  /* 0x00006000370e7a24 */ /* 0x000fe200078e02ff */
[----:B------:R-:W-:Y:S01]  /*0550*/  IADD3 R8, R0, 0x60, RZ ;  /* 0x0000006000087810 */ /* 0x000fe20007ffe0ff */
[----:B------:R-:W-:Y:S01]  /*0560*/  IMAD R20, R9, 0x88, R20 ;  /* 0x0000008809147824 */ /* 0x000fe200078e0214 */
[----:B------:R-:W-:Y:S01]  /*0570*/  LOP3.LUT R12, R12, 0x3, RZ, 0xc0, !PT ;  /* 0x000000030c0c7812 */ /* 0x000fe200078ec0ff */
[----:B------:R-:W-:-:S02]  /*0580*/  IMAD R19, R56, c[0x0][0x180], RZ ;  /* 0x0000600038137a24 */ /* 0x000fc400078e02ff */
[----:B------:R-:W-:Y:S02]  /*0590*/  IMAD R18, R57, c[0x0][0x180], RZ ;  /* 0x0000600039127a24 */ /* 0x000fe400078e02ff */
[----:B------:R-:W-:Y:S02]  /*05a0*/  IMAD R22, R22, 0x48, R6 ;  /* 0x0000004816167824 */ /* 0x000fe400078e0206 */
[----:B------:R-:W-:Y:S02]  /*05b0*/  IMAD R26, R26, 0x48, R7 ;  /* 0x000000481a1a7824 */ /* 0x000fe400078e0207 */
[--C-:B------:R-:W-:Y:S02]  /*05c0*/  IMAD.IADD R24, R25, 0x1, R28.reuse ;  /* 0x0000000119187824 */ /* 0x100fe400078e021c */
[----:B------:R-:W-:Y:S02]  /*05d0*/  IMAD R32, R15, 0x88, R28 ;  /* 0x000000880f207824 */ /* 0x000fe400078e021c */
.L_x_26:
[----:B------:R-:W-:-:S13]  /*05e0*/  ISETP.GE.AND P0, PT, R10, UR5, PT ;  /* 0x000000050a007c0c */ /* 0x000fda000bf06270 */
[----:B-1----:R-:W-:Y:S05]  /*05f0*/  @P0 BRA `(.L_x_2) ;  /* 0x0000144000000947 */ /* 0x002fea0003800000 */
[----:B------:R-:W-:Y:S01]  /*0600*/  ISETP.NE.AND P3, PT, R12, RZ, PT ;  /* 0x000000ff0c00720c */ /* 0x000fe20003f65270 */
[----:B------:R-:W-:Y:S01]  /*0610*/  IMAD.MOV.U32 R29, RZ, RZ, 0x4800 ;  /* 0x00004800ff1d7424 */ /* 0x000fe200078e00ff */
[----:B------:R-:W-:Y:S01]  /*0620*/  BSSY B1, `(.L_x_3) ;  /* 0x000003a000017945 */ /* 0x000fe20003800000 */
[----:B------:R-:W-:Y:S02]  /*0630*/  IMAD.MOV.U32 R36, RZ, RZ, R0 ;  /* 0x000000ffff247224 */ /* 0x000fe400078e0000 */
[----:B------:R-:W-:-:S08]  /*0640*/  IMAD R47, R10, R29, 0x80 ;  /* 0x000000800a2f7424 */ /* 0x000fd000078e021d */
[----:B------:R-:W-:Y:S05]  /*0650*/  @!P3 BRA `(.L_x_4) ;  /* 0x000003600000b947 */ /* 0x000fea0003800000 */
[----:B------:R-:W-:Y:S01]  /*0660*/  IMAD R31, R10, 0x40, R5 ;  /* 0x000000400a1f7824 */ /* 0x000fe200078e0205 */
[----:B------:R-:W-:Y:S01]  /*0670*/  BSSY B2, `(.L_x_5) ;  /* 0x000000f000027945 */ /* 0x000fe20003800000 */
[----:B------:R-:W-:-:S03]  /*0680*/  ISETP.NE.AND P1, PT, R12, 0x1, PT ;  /* 0x000000010c00780c */ /* 0x000fc60003f25270 */
[----:B------:R-:W-:-:S04]  /*0690*/  ISETP.GE.AND P0, PT, R31, c[0x0][0x180], PT ;  /* 0x000060001f007a0c */ /* 0x000fc80003f06270 */
[----:B------:R-:W-:-:S13]  /*06a0*/  ISETP.GE.OR P0, PT, R55, c[0x0][0x178], P0 ;  /* 0x00005e0037007a0c */ /* 0x000fda0000706670 */
[----:B------:R-:W-:Y:S05]  /*06b0*/  @P0 BRA `(.L_x_6) ;  /* 0x000000a000000947 */ /* 0x000fea0003800000 */
[----:B------:R-:W-:Y:S02]  /*06c0*/  SHF.R.S32.HI R29, RZ, 0x1f, R31 ;  /* 0x0000001fff1d7819 */ /* 0x000fe4000001141f */
[----:B------:R-:W-:Y:S01]  /*06d0*/  IADD3 R30, P0, R14, R31, RZ ;  /* 0x0000001f0e1e7210 */ /* 0x000fe20007f1e0ff */
[----:B------:R-:W-:-:S03]  /*06e0*/  IMAD R31, R17, 0x2, R47 ;  /* 0x00000002111f7824 */ /* 0x000fc600078e022f */
[----:B------:R-:W-:Y:S02]  /*06f0*/  LEA.HI.X.SX32 R29, R14, R29, 0x1, P0 ;  /* 0x0000001d0e1d7211 */ /* 0x000fe400000f0eff */
[----:B------:R-:W-:-:S04]  /*0700*/  LEA R28, P0, R30, c[0x0][0x160], 0x1 ;  /* 0x000058001e1c7a11 */ /* 0x000fc800078008ff */
[----:B------:R-:W-:-:S05]  /*0710*/  LEA.HI.X R29, R30, c[0x0][0x164], R29, 0x1, P0 ;  /* 0x000059001e1d7a11 */ /* 0x000fca00000f0c1d */
[----:B------:R-:W-:Y:S01]  /*0720*/  @!PT LDS RZ, [RZ] ;  /* 0x00000000fffff984 */ /* 0x000fe20000000800 */
[----:B------:R-:W-:Y:S01]  /*0730*/  @!PT LDS RZ, [RZ] ;  /* 0x00000000fffff984 */ /* 0x000fe20000000800 */
[----:B------:R-:W-:Y:S01]  /*0740*/  @!PT LDS RZ, [RZ] ;  /* 0x00000000fffff984 */ /* 0x000fe20000000800 */
[----:B------:R1:W-:Y:S04]  /*0750*/  LDGSTS.E.128 [R31], [R28.64] ;  /* 0x000000001c1f7fae */ /* 0x0003e8000b921c46 */
.L_x_6:
[----:B------:R-:W-:Y:S05]  /*0760*/  BSYNC B2 ;  /* 0x0000000000027941 */ /* 0x000fea0003800000 */
.L_x_5:
[----:B------:R-:W-:Y:S01]  /*0770*/  IMAD.MOV.U32 R36, RZ, RZ, R2 ;  /* 0x000000ffff247224 */ /* 0x000fe200078e0002 */
[----:B------:R-:W-:Y:S05]  /*0780*/  @!P1 BRA `(.L_x_4) ;  /* 0x0000023000009947 */ /* 0x000fea0003800000 */
[----:B------:R-:W-:Y:S01]  /*0790*/  IMAD R30, R10, 0x40, R6 ;  /* 0x000000400a1e7824 */ /* 0x000fe200078e0206 */
[----:B------:R-:W-:Y:S01]  /*07a0*/  BSSY B2, `(.L_x_7) ;  /* 0x000000f000027945 */ /* 0x000fe20003800000 */
[----:B------:R-:W-:-:S03]  /*07b0*/  ISETP.NE.AND P1, PT, R12, 0x2, PT ;  /* 0x000000020c00780c */ /* 0x000fc60003f25270 */
[----:B------:R-:W-:-:S04]  /*07c0*/  ISETP.GE.AND P0, PT, R30, c[0x0][0x180], PT ;  /* 0x000060001e007a0c */ /* 0x000fc80003f06270 */
[----:B------:R-:W-:-:S13]  /*07d0*/  ISETP.GE.OR P0, PT, R56, c[0x0][0x178], P0 ;  /* 0x00005e0038007a0c */ /* 0x000fda0000706670 */
[----:B------:R-:W-:Y:S05]  /*07e0*/  @P0 BRA `(.L_x_8) ;  /* 0x000000a000000947 */ /* 0x000fea0003800000 */
[----:B-1----:R-:W-:Y:S01]  /*07f0*/  SHF.R.S32.HI R28, RZ, 0x1f, R30 ;  /* 0x0000001fff1c7819 */ /* 0x002fe2000001141e */
[----:B------:R-:W-:Y:S01]  /*0800*/  IMAD R31, R22, 0x2, R47 ;  /* 0x00000002161f7824 */ /* 0x000fe200078e022f */
[----:B------:R-:W-:-:S04]  /*0810*/  IADD3 R29, P0, R19, R30, RZ ;  /* 0x0000001e131d7210 */ /* 0x000fc80007f1e0ff */
[----:B------:R-:W-:Y:S02]  /*0820*/  LEA.HI.X.SX32 R30, R19, R28, 0x1, P0 ;  /* 0x0000001c131e7211 */ /* 0x000fe400000f0eff */
[----:B------:R-:W-:-:S04]  /*0830*/  LEA R28, P0, R29, c[0x0][0x160], 0x1 ;  /* 0x000058001d1c7a11 */ /* 0x000fc800078008ff */
[----:B------:R-:W-:-:S05]  /*0840*/  LEA.HI.X R29, R29, c[0x0][0x164], R30, 0x1, P0 ;  /* 0x000059001d1d7a11 */ /* 0x000fca00000f0c1e */
[----:B------:R-:W-:Y:S01]  /*0850*/  @!PT LDS RZ, [RZ] ;  /* 0x00000000fffff984 */ /* 0x000fe20000000800 */
[----:B------:R-:W-:Y:S01]  /*0860*/  @!PT LDS RZ, [RZ] ;  /* 0x00000000fffff984 */ /* 0x000fe20000000800 */
[----:B------:R-:W-:Y:S01]  /*0870*/  @!PT LDS RZ, [RZ] ;  /* 0x00000000fffff984 */ /* 0x000fe20000000800 */
[----:B------:R1:W-:Y:S04]  /*0880*/  LDGSTS.E.128 [R31], [R28.64] ;  /* 0x000000001c1f7fae */ /* 0x0003e8000b921c46 */
.L_x_8:
[----:B------:R-:W-:Y:S05]  /*0890*/  BSYNC B2 ;  /* 0x0000000000027941 */ /* 0x000fea0003800000 */
.L_x_7:
[----:B------:R-:W-:Y:S01]  /*08a0*/  IMAD.MOV.U32 R36, RZ, RZ, R4 ;  /* 0x000000ffff247224 */ /* 0x000fe200078e0004 */
[----:B------:R-:W-:Y:S05]  /*08b0*/  @!P1 BRA `(.L_x_4) ;  /* 0x0000010000009947 */ /* 0x000fea0003800000 */
[----:B-1----:R-:W-:Y:S02]  /*08c0*/  IMAD R31, R10, 0x40, R7 ;  /* 0x000000400a1f7824 */ /* 0x002fe400078e0207 */
[----:B------:R-:W-:-:S03]  /*08d0*/  IMAD.MOV.U32 R36, RZ, RZ, R8 ;  /* 0x000000ffff247224 */ /* 0x000fc600078e0008 */
[----:B------:R-:W-:-:S04]  /*08e0*/  ISETP.GE.AND P0, PT, R31, c[0x0][0x180], PT ;  /* 0x000060001f007a0c */ /* 0x000fc80003f06270 */
[----:B------:R-:W-:-:S13]  /*08f0*/  ISETP.GE.OR P0, PT, R57, c[0x0][0x178], P0 ;  /* 0x00005e0039007a0c */ /* 0x000fda0000706670 */
[----:B------:R-:W-:Y:S05]  /*0900*/  @P0 BRA `(.L_x_4) ;  /* 0x000000b000000947 */ /* 0x000fea0003800000 */
[----:B------:R-:W-:Y:S01]  /*0910*/  SHF.R.S32.HI R29, RZ, 0x1f, R31 ;  /* 0x0000001fff1d7819 */ /* 0x000fe2000001141f */
[----:B------:R-:W-:Y:S01]  /*0920*/  IMAD.MOV.U32 R36, RZ, RZ, R8 ;  /* 0x000000ffff247224 */ /* 0x000fe200078e0008 */
        /* <DEDUP_REMOVED lines=9> */
.L_x_4:
[----:B------:R-:W-:Y:S05]  /*09c0*/  BSYNC B1 ;  /* 0x0000000000017941 */ /* 0x000fea0003800000 */
.L_x_3:
[----:B------:R-:W-:Y:S01]  /*09d0*/  ISETP.GE.U32.AND P4, PT, R54, 0x60, PT ;  /* 0x000000603600780c */ /* 0x000fe20003f86070 */
[----:B------:R-:W-:-:S12]  /*09e0*/  BSSY B1, `(.L_x_9) ;  /* 0x0000062000017945 */ /* 0x000fd80003800000 */
[----:B------:R-:W-:Y:S05]  /*09f0*/  @!P4 BRA `(.L_x_10) ;  /* 0x000006000000c947 */ /* 0x000fea0003800000 */
.L_x_13:
[C---:B-1----:R-:W-:Y:S01]  /*0a00*/  IMAD.SHL.U32 R28, R36.reuse, 0x8, RZ ;  /* 0x00000008241c7824 */ /* 0x042fe200078e00ff */
[C---:B------:R-:W-:Y:S01]  /*0a10*/  IADD3 R30, R36.reuse, 0x20, RZ ;  /* 0x00000020241e7810 */ /* 0x040fe20007ffe0ff */
[----:B------:R-:W-:Y:S01]  /*0a20*/  BSSY B2, `(.L_x_11) ;  /* 0x000005c000027945 */ /* 0x000fe20003800000 */
[----:B------:R-:W-:Y:S02]  /*0a30*/  IADD3 R38, R36, 0x40, RZ ;  /* 0x0000004024267810 */ /* 0x000fe40007ffe0ff */
[----:B------:R-:W-:Y:S01]  /*0a40*/  SHF.R.S32.HI R29, RZ, 0x1f, R28 ;  /* 0x0000001fff1d7819 */ /* 0x000fe2000001141c */
[----:B------:R-:W-:Y:S01]  /*0a50*/  IMAD.SHL.U32 R34, R30, 0x8, RZ ;  /* 0x000000081e227824 */ /* 0x000fe200078e00ff */
[----:B------:R-:W-:Y:S01]  /*0a60*/  SHF.R.S32.HI R31, RZ, 0x1f, R30 ;  /* 0x0000001fff1f7819 */ /* 0x000fe2000001141e */
[----:B------:R-:W-:Y:S01]  /*0a70*/  IMAD.SHL.U32 R39, R38, 0x8, RZ ;  /* 0x0000000826277824 */ /* 0x000fe200078e00ff */
[----:B------:R-:W-:Y:S02]  /*0a80*/  LEA.HI R29, R29, R28, RZ, 0x6 ;  /* 0x0000001c1d1d7211 */ /* 0x000fe400078f30ff */
[----:B------:R-:W-:-:S02]  /*0a90*/  SHF.R.S32.HI R35, RZ, 0x1f, R34 ;  /* 0x0000001fff237819 */ /* 0x000fc40000011422 */
[----:B------:R-:W-:Y:S02]  /*0aa0*/  LOP3.LUT R29, R29, 0xffffffc0, RZ, 0xc0, !PT ;  /* 0xffffffc01d1d7812 */ /* 0x000fe400078ec0ff */
[----:B------:R-:W-:Y:S02]  /*0ab0*/  LEA.HI R30, R31, R30, RZ, 0x3 ;  /* 0x0000001e1f1e7211 */ /* 0x000fe400078f18ff */
[----:B------:R-:W-:Y:S01]  /*0ac0*/  LEA.HI R35, R35, R34, RZ, 0x6 ;  /* 0x0000002223237211 */ /* 0x000fe200078f30ff */
[----:B------:R-:W-:Y:S01]  /*0ad0*/  IMAD.IADD R45, R28, 0x1, -R29 ;  /* 0x000000011c2d7824 */ /* 0x000fe200078e0a1d */
[----:B------:R-:W-:Y:S02]  /*0ae0*/  SHF.R.S32.HI R31, RZ, 0x1f, R36 ;  /* 0x0000001fff1f7819 */ /* 0x000fe40000011424 */
[----:B------:R-:W-:Y:S02]  /*0af0*/  SHF.R.S32.HI R28, RZ, 0x1f, R39 ;  /* 0x0000001fff1c7819 */ /* 0x000fe40000011427 */
[----:B------:R-:W-:-:S02]  /*0b00*/  LOP3.LUT R35, R35, 0xffffffc0, RZ, 0xc0, !PT ;  /* 0xffffffc023237812 */ /* 0x000fc400078ec0ff */
[----:B------:R-:W-:Y:S02]  /*0b10*/  LEA.HI R31, R31, R36, RZ, 0x3 ;  /* 0x000000241f1f7211 */ /* 0x000fe400078f18ff */
[----:B------:R-:W-:Y:S01]  /*0b20*/  LEA.HI R28, R28, R39, RZ, 0x6 ;  /* 0x000000271c1c7211 */ /* 0x000fe200078f30ff */
[----:B------:R-:W-:Y:S01]  /*0b30*/  IMAD.IADD R49, R34, 0x1, -R35 ;  /* 0x0000000122317824 */ /* 0x000fe200078e0a23 */
[----:B------:R-:W-:Y:S01]  /*0b40*/  SHF.R.S32.HI R44, RZ, 0x3, R31 ;  /* 0x00000003ff2c7819 */ /* 0x000fe2000001141f */
[C---:B------:R-:W-:Y:S01]  /*0b50*/  IMAD R35, R10.reuse, 0x40, R45 ;  /* 0x000000400a237824 */ /* 0x040fe200078e022d */
[----:B------:R-:W-:Y:S01]  /*0b60*/  SHF.R.S32.HI R29, RZ, 0x1f, R38 ;  /* 0x0000001fff1d7819 */ /* 0x000fe20000011426 */
[----:B------:R-:W-:Y:S01]  /*0b70*/  IMAD R51, R10, 0x40, R49 ;  /* 0x000000400a337824 */ /* 0x000fe200078e0231 */
[----:B------:R-:W-:Y:S01]  /*0b80*/  LOP3.LUT R28, R28, 0xffffffc0, RZ, 0xc0, !PT ;  /* 0xffffffc01c1c7812 */ /* 0x000fe200078ec0ff */
[----:B------:R-:W-:Y:S01]  /*0b90*/  IMAD.IADD R31, R175, 0x1, R44 ;  /* 0x00000001af1f7824 */ /* 0x000fe200078e022c */
[----:B------:R-:W-:-:S02]  /*0ba0*/  SHF.R.S32.HI R46, RZ, 0x3, R30 ;  /* 0x00000003ff2e7819 */ /* 0x000fc4000001141e */
[----:B------:R-:W-:Y:S01]  /*0bb0*/  ISETP.GE.AND P1, PT, R35, c[0x0][0x180], PT ;  /* 0x0000600023007a0c */ /* 0x000fe20003f26270 */
[----:B------:R-:W-:Y:S01]  /*0bc0*/  IMAD.IADD R53, R39, 0x1, -R28 ;  /* 0x0000000127357824 */ /* 0x000fe200078e0a1c */
[----:B------:R-:W-:Y:S01]  /*0bd0*/  LEA.HI R29, R29, R38, RZ, 0x3 ;  /* 0x000000261d1d7211 */ /* 0x000fe200078f18ff */
[----:B------:R-:W-:Y:S01]  /*0be0*/  IMAD.IADD R39, R175, 0x1, R46 ;  /* 0x00000001af277824 */ /* 0x000fe200078e022e */
[----:B------:R-:W-:Y:S01]  /*0bf0*/  ISETP.GE.OR P1, PT, R31, c[0x0][0x178], P1 ;  /* 0x00005e001f007a0c */ /* 0x000fe20000f26670 */
[----:B------:R-:W-:Y:S01]  /*0c00*/  IMAD R52, R10, 0x40, R53 ;  /* 0x000000400a347824 */ /* 0x000fe200078e0235 */
[----:B------:R-:W-:Y:S02]  /*0c10*/  SHF.R.S32.HI R48, RZ, 0x3, R29 ;  /* 0x00000003ff307819 */ /* 0x000fe4000001141d */
[----:B------:R-:W-:Y:S02]  /*0c20*/  ISETP.GE.AND P0, PT, R51, c[0x0][0x180], PT ;  /* 0x0000600033007a0c */ /* 0x000fe40003f06270 */
[----:B------:R-:W-:Y:S01]  /*0c30*/  ISETP.GE.AND P2, PT, R52, c[0x0][0x180], PT ;  /* 0x0000600034007a0c */ /* 0x000fe20003f46270 */
[----:B------:R-:W-:Y:S01]  /*0c40*/  IMAD.IADD R50, R175, 0x1, R48 ;  /* 0x00000001af327824 */ /* 0x000fe200078e0230 */
[----:B------:R-:W-:-:S02]  /*0c50*/  ISETP.GE.OR P0, PT, R39, c[0x0][0x178], P0 ;  /* 0x00005e0027007a0c */ /* 0x000fc40000706670 */
[----:B------:R-:W-:Y:S02]  /*0c60*/  IADD3 R29, R36, 0x60, RZ ;  /* 0x00000060241d7810 */ /* 0x000fe40007ffe0ff */
[----:B------:R-:W-:Y:S01]  /*0c70*/  ISETP.GE.OR P2, PT, R50, c[0x0][0x178], P2 ;  /* 0x00005e0032007a0c */ /* 0x000fe20001746670 */
[----:B------:R-:W-:Y:S01]  /*0c80*/  @!P1 IMAD R28, R31, c[0x0][0x180], RZ ;  /* 0x000060001f1c9a24 */ /* 0x000fe200078e02ff */
[----:B------:R-:W-:Y:S01]  /*0c90*/  SHF.R.S32.HI R30, RZ, 0x1f, R29 ;  /* 0x0000001fff1e7819 */ /* 0x000fe2000001141d */
[----:B------:R-:W-:Y:S01]  /*0ca0*/  IMAD.SHL.U32 R34, R29, 0x8, RZ ;  /* 0x000000081d227824 */ /* 0x000fe200078e00ff */
[----:B------:R-:W-:Y:S02]  /*0cb0*/  @!P1 SHF.R.S32.HI R31, RZ, 0x1f, R35 ;  /* 0x0000001fff1f9819 */ /* 0x000fe40000011423 */
[----:B------:R-:W-:Y:S02]  /*0cc0*/  LEA.HI R42, R30, R29, RZ, 0x3 ;  /* 0x0000001d1e2a7211 */ /* 0x000fe400078f18ff */
[----:B------:R-:W-:Y:S01]  /*0cd0*/  SHF.R.S32.HI R29, RZ, 0x1f, R34 ;  /* 0x0000001fff1d7819 */ /* 0x000fe20000011422 */
[----:B------:R-:W-:Y:S01]  /*0ce0*/  @!P0 IMAD R30, R39, c[0x0][0x180], RZ ;  /* 0x00006000271e8a24 */ /* 0x000fe200078e02ff */
[----:B------:R-:W-:-:S02]  /*0cf0*/  @!P1 IADD3 R38, P5, R35, R28, RZ ;  /* 0x0000001c23269210 */ /* 0x000fc40007fbe0ff */
[----:B------:R-:W-:Y:S02]  /*0d00*/  LEA.HI R35, R29, R34, RZ, 0x6 ;  /* 0x000000221d237211 */ /* 0x000fe400078f30ff */
[----:B------:R-:W-:Y:S01]  /*0d10*/  @!P1 LEA.HI.X.SX32 R43, R28, R31, 0x1, P5 ;  /* 0x0000001f1c2b9211 */ /* 0x000fe200028f0eff */
[----:B------:R-:W-:Y:S01]  /*0d20*/  @!P2 IMAD R31, R50, c[0x0][0x180], RZ ;  /* 0x00006000321faa24 */ /* 0x000fe200078e02ff */
[----:B------:R-:W-:Y:S02]  /*0d30*/  @!P0 SHF.R.S32.HI R39, RZ, 0x1f, R51 ;  /* 0x0000001fff278819 */ /* 0x000fe40000011433 */
[----:B------:R-:W-:Y:S02]  /*0d40*/  @!P1 LEA R28, P5, R38, c[0x0][0x160], 0x1 ;  /* 0x00005800261c9a11 */ /* 0x000fe400078a08ff */
[----:B------:R-:W-:Y:S02]  /*0d50*/  @!P0 IADD3 R40, P6, R51, R30, RZ ;  /* 0x0000001e33288210 */ /* 0x000fe40007fde0ff */
[----:B------:R-:W-:-:S02]  /*0d60*/  LOP3.LUT R35, R35, 0xffffffc0, RZ, 0xc0, !PT ;  /* 0xffffffc023237812 */ /* 0x000fc400078ec0ff */
[----:B------:R-:W-:Y:S02]  /*0d70*/  @!P1 LEA.HI.X R29, R38, c[0x0][0x164], R43, 0x1, P5 ;  /* 0x00005900261d9a11 */ /* 0x000fe400028f0c2b */
[----:B------:R-:W-:Y:S01]  /*0d80*/  @!P0 LEA.HI.X.SX32 R39, R30, R39, 0x1, P6 ;  /* 0x000000271e278211 */ /* 0x000fe200030f0eff */
[----:B------:R-:W-:Y:S01]  /*0d90*/  IMAD.IADD R51, R34, 0x1, -R35 ;  /* 0x0000000122337824 */ /* 0x000fe200078e0a23 */
[----:B------:R-:W-:Y:S01]  /*0da0*/  @!P2 SHF.R.S32.HI R38, RZ, 0x1f, R52 ;  /* 0x0000001fff26a819 */ /* 0x000fe20000011434 */
[----:B------:R-:W-:Y:S01]  /*0db0*/  @!P1 IMAD R35, R44, 0x48, R45 ;  /* 0x000000482c239824 */ /* 0x000fe200078e022d */
[----:B------:R-:W-:Y:S02]  /*0dc0*/  @!P2 IADD3 R43, P6, R52, R31, RZ ;  /* 0x0000001f342ba210 */ /* 0x000fe40007fde0ff */
[----:B------:R-:W-:Y:S02]  /*0dd0*/  @!P0 LEA R30, P5, R40, c[0x0][0x160], 0x1 ;  /* 0x00005800281e8a11 */ /* 0x000fe400078a08ff */
[----:B------:R-:W-:Y:S01]  /*0de0*/  @!P2 LEA.HI.X.SX32 R44, R31, R38, 0x1, P6 ;  /* 0x000000261f2ca211 */ /* 0x000fe200030f0eff */
[----:B------:R-:W-:Y:S01]  /*0df0*/  @!P0 IMAD R38, R46, 0x48, R49 ;  /* 0x000000482e268824 */ /* 0x000fe200078e0231 */
[----:B------:R-:W-:Y:S01]  /*0e00*/  @!P0 LEA.HI.X R31, R40, c[0x0][0x164], R39, 0x1, P5 ;  /* 0x00005900281f8a11 */ /* 0x000fe200028f0c27 */
[----:B------:R-:W-:Y:S01]  /*0e10*/  @!P2 IMAD R40, R48, 0x48, R53 ;  /* 0x000000483028a824 */ /* 0x000fe200078e0235 */
[----:B------:R-:W-:Y:S01]  /*0e20*/  @!P2 LEA R34, P5, R43, c[0x0][0x160], 0x1 ;  /* 0x000058002b22aa11 */ /* 0x000fe200078a08ff */
[--C-:B------:R-:W-:Y:S01]  /*0e30*/  @!P1 IMAD R39, R35, 0x2, R47.reuse ;  /* 0x0000000223279824 */ /* 0x100fe200078e022f */
[----:B------:R-:W-:Y:S01]  /*0e40*/  SHF.R.S32.HI R42, RZ, 0x3, R42 ;  /* 0x00000003ff2a7819 */ /* 0x000fe2000001142a */
[--C-:B------:R-:W-:Y:S01]  /*0e50*/  @!P2 IMAD R45, R40, 0x2, R47.reuse ;  /* 0x00000002282da824 */ /* 0x100fe200078e022f */
[----:B------:R-:W-:Y:S01]  /*0e60*/  @!P2 LEA.HI.X R35, R43, c[0x0][0x164], R44, 0x1, P5 ;  /* 0x000059002b23aa11 */ /* 0x000fe200028f0c2c */
[----:B------:R-:W-:Y:S01]  /*0e70*/  @!P0 IMAD R43, R38, 0x2, R47 ;  /* 0x00000002262b8824 */ /* 0x000fe200078e022f */
[----:B------:R-:W-:Y:S01]  /*0e80*/  @!PT LDS RZ, [RZ] ;  /* 0x00000000fffff984 */ /* 0x000fe20000000800 */
[----:B------:R-:W-:Y:S01]  /*0e90*/  @!PT LDS RZ, [RZ] ;  /* 0x00000000fffff984 */ /* 0x000fe20000000800 */
[----:B------:R-:W-:Y:S01]  /*0ea0*/  @!PT LDS RZ, [RZ] ;  /* 0x00000000fffff984 */ /* 0x000fe20000000800 */
[----:B------:R1:W-:Y:S01]  /*0eb0*/  @!P1 LDGSTS.E.128 [R39], [R28.64] ;  /* 0x000000001c279fae */ /* 0x0003e2000b921c46 */
[----:B------:R-:W-:-:S02]  /*0ec0*/  IMAD R49, R10, 0x40, R51 ;  /* 0x000000400a317824 */ /* 0x000fc400078e0233 */
[----:B------:R-:W-:Y:S01]  /*0ed0*/  IMAD.IADD R38, R175, 0x1, R42 ;  /* 0x00000001af267824 */ /* 0x000fe200078e022a */
[----:B------:R1:W-:Y:S01]  /*0ee0*/  @!P0 LDGSTS.E.128 [R43], [R30.64] ;  /* 0x000000001e2b8fae */ /* 0x0003e2000b921c46 */
[C---:B------:R-:W-:Y:S02]  /*0ef0*/  ISETP.GE.AND P0, PT, R36.reuse, 0x380, PT ;  /* 0x000003802400780c */ /* 0x040fe40003f06270 */
[----:B------:R-:W-:Y:S01]  /*0f00*/  ISETP.GE.AND P1, PT, R49, c[0x0][0x180], PT ;  /* 0x0000600031007a0c */ /* 0x000fe20003f26270 */
[----:B------:R1:W-:Y:S01]  /*0f10*/  @!P2 LDGSTS.E.128 [R45], [R34.64] ;  /* 0x00000000222dafae */ /* 0x0003e2000b921c46 */
[----:B------:R-:W-:Y:S02]  /*0f20*/  IADD3 R36, R36, 0x80, RZ ;  /* 0x0000008024247810 */ /* 0x000fe40007ffe0ff */
[----:B------:R-:W-:-:S13]  /*0f30*/  ISETP.GE.OR P1, PT, R38, c[0x0][0x178], P1 ;  /* 0x00005e0026007a0c */ /* 0x000fda0000f26670 */
[----:B------:R-:W-:Y:S05]  /*0f40*/  @P1 BRA `(.L_x_12) ;  /* 0x0000009000001947 */ /* 0x000fea0003800000 */
[----:B-1----:R-:W-:Y:S01]  /*0f50*/  IMAD R28, R38, c[0x0][0x180], RZ ;  /* 0x00006000261c7a24 */ /* 0x002fe200078e02ff */
[----:B------:R-:W-:Y:S01]  /*0f60*/  SHF.R.S32.HI R29, RZ, 0x1f, R49 ;  /* 0x0000001fff1d7819 */ /* 0x000fe20000011431 */
[----:B------:R-:W-:-:S03]  /*0f70*/  IMAD R30, R42, 0x48, R51 ;  /* 0x000000482a1e7824 */ /* 0x000fc600078e0233 */
[----:B------:R-:W-:-:S04]  /*0f80*/  IADD3 R31, P1, R49, R28, RZ ;  /* 0x0000001c311f7210 */ /* 0x000fc80007f3e0ff */
[----:B------:R-:W-:Y:S02]  /*0f90*/  LEA.HI.X.SX32 R34, R28, R29, 0x1, P1 ;  /* 0x0000001d1c227211 */ /* 0x000fe400008f0eff */
[----:B------:R-:W-:-:S04]  /*0fa0*/  LEA R28, P1, R31, c[0x0][0x160], 0x1 ;  /* 0x000058001f1c7a11 */ /* 0x000fc800078208ff */
[----:B------:R-:W-:Y:S01]  /*0fb0*/  LEA.HI.X R29, R31, c[0x0][0x164], R34, 0x1, P1 ;  /* 0x000059001f1d7a11 */ /* 0x000fe200008f0c22 */
[----:B------:R-:W-:-:S05]  /*0fc0*/  IMAD R31, R30, 0x2, R47 ;  /* 0x000000021e1f7824 */ /* 0x000fca00078e022f */
[----:B------:R1:W-:Y:S03]  /*0fd0*/  LDGSTS.E.128 [R31], [R28.64] ;  /* 0x000000001c1f7fae */ /* 0x0003e6000b921c46 */
.L_x_12:
[----:B-1----:R-:W-:Y:S05]  /*0fe0*/  BSYNC B2 ;  /* 0x0000000000027941 */ /* 0x002fea0003800000 */
.L_x_11:
[----:B------:R-:W-:Y:S05]  /*0ff0*/  @!P0 BRA `(.L_x_13) ;  /* 0xfffffa0000008947 */ /* 0x000fea000383ffff */
.L_x_10:
[----:B------:R-:W-:Y:S05]  /*1000*/  BSYNC B1 ;  /* 0x0000000000017941 */ /* 0x000fea0003800000 */
.L_x_9:
[----:B-1----:R-:W-:Y:S01]  /*1010*/  IMAD.MOV.U32 R29, RZ, RZ, 0x4400 ;  /* 0x00004400ff1d7424 */ /* 0x002fe200078e00ff */
[----:B------:R-:W-:Y:S01]  /*1020*/  BSSY B1, `(.L_x_14) ;  /* 0x000003d000017945 */ /* 0x000fe20003800000 */
[----:B------:R-:W-:Y:S02]  /*1030*/  IMAD.MOV.U32 R36, RZ, RZ, R0 ;  /* 0x000000ffff247224 */ /* 0x000fe400078e0000 */
[----:B------:R-:W-:Y:S01]  /*1040*/  IMAD R49, R10, R29, 0xd880 ;  /* 0x0000d8800a317424 */ /* 0x000fe200078e021d */
[----:B------:R-:W-:Y:S05]  /*1050*/  @!P3 BRA `(.L_x_15) ;  /* 0x000003900000b947 */ /* 0x000fea0003800000 */
[----:B------:R-:W-:Y:S01]  /*1060*/  IMAD R29, R10, 0x40, R9 ;  /* 0x000000400a1d7824 */ /* 0x000fe200078e0209 */
[----:B------:R-:W-:Y:S01]  /*1070*/  ISETP.GE.AND P0, PT, R16, c[0x0][0x17c], PT ;  /* 0x00005f0010007a0c */ /* 0x000fe20003f06270 */
[----:B------:R-:W-:Y:S01]  /*1080*/  BSSY B2, `(.L_x_16) ;  /* 0x000000f000027945 */ /* 0x000fe20003800000 */
[----:B------:R-:W-:Y:S02]  /*1090*/  ISETP.NE.AND P1, PT, R12, 0x1, PT ;  /* 0x000000010c00780c */ /* 0x000fe40003f25270 */
[----:B------:R-:W-:-:S13]  /*10a0*/  ISETP.GE.OR P0, PT, R29, c[0x0][0x180], P0 ;  /* 0x000060001d007a0c */ /* 0x000fda0000706670 */
[----:B------:R-:W-:Y:S05]  /*10b0*/  @P0 BRA `(.L_x_17) ;  /* 0x000000b000000947 */ /* 0x000fea0003800000 */
[----:B------:R-:W-:-:S05]  /*10c0*/  IMAD R29, R29, c[0x0][0x17c], RZ ;  /* 0x00005f001d1d7a24 */ /* 0x000fca00078e02ff */
[----:B------:R-:W-:Y:S02]  /*10d0*/  SHF.R.S32.HI R31, RZ, 0x1f, R29 ;  /* 0x0000001fff1f7819 */ /* 0x000fe4000001141d */
[----:B------:R-:W-:-:S04]  /*10e0*/  IADD3 R29, P0, R16, R29, RZ ;  /* 0x0000001d101d7210 */ /* 0x000fc80007f1e0ff */
[----:B------:R-:W-:Y:S01]  /*10f0*/  LEA.HI.X.SX32 R30, R16, R31, 0x1, P0 ;  /* 0x0000001f101e7211 */ /* 0x000fe200000f0eff */
[----:B------:R-:W-:Y:S01]  /*1100*/  IMAD R31, R20, 0x2, R49 ;  /* 0x00000002141f7824 */ /* 0x000fe200078e0231 */
[----:B------:R-:W-:-:S04]  /*1110*/  LEA R28, P0, R29, c[0x0][0x168], 0x1 ;  /* 0x00005a001d1c7a11 */ /* 0x000fc800078008ff */
[----:B------:R-:W-:-:S05]  /*1120*/  LEA.HI.X R29, R29, c[0x0][0x16c], R30, 0x1, P0 ;  /* 0x00005b001d1d7a11 */ /* 0x000fca00000f0c1e */
[----:B------:R-:W-:Y:S01]  /*1130*/  @!PT LDS RZ, [RZ] ;  /* 0x00000000fffff984 */ /* 0x000fe20000000800 */
[----:B------:R-:W-:Y:S01]  /*1140*/  @!PT LDS RZ, [RZ] ;  /* 0x00000000fffff984 */ /* 0x000fe20000000800 */
[----:B------:R-:W-:Y:S01]  /*1150*/  @!PT LDS RZ, [RZ] ;  /* 0x00000000fffff984 */ /* 0x000fe20000000800 */
[----:B------:R1:W-:Y:S04]  /*1160*/  LDGSTS.E.128 [R31], [R28.64] ;  /* 0x000000001c1f7fae */ /* 0x0003e8000b921c46 */
.L_x_17:
[----:B------:R-:W-:Y:S05]  /*1170*/  BSYNC B2 ;  /* 0x0000000000027941 */ /* 0x000fea0003800000 */
.L_x_16:
[----:B------:R-:W-:Y:S01]  /*1180*/  IMAD.MOV.U32 R36, RZ, RZ, R2 ;  /* 0x000000ffff247224 */ /* 0x000fe200078e0002 */
[----:B------:R-:W-:Y:S05]  /*1190*/  @!P1 BRA `(.L_x_15) ;  /* 0x0000025000009947 */ /* 0x000fea0003800000 */
[----:B-1----:R-:W-:Y:S01]  /*11a0*/  IMAD R28, R10, 0x40, R13 ;  /* 0x000000400a1c7824 */ /* 0x002fe200078e020d */
[----:B------:R-:W-:Y:S01]  /*11b0*/  ISETP.GE.AND P0, PT, R21, c[0x0][0x17c], PT ;  /* 0x00005f0015007a0c */ /* 0x000fe20003f06270 */
[----:B------:R-:W-:Y:S01]  /*11c0*/  BSSY B2, `(.L_x_18) ;  /* 0x000000f000027945 */ /* 0x000fe20003800000 */
[----:B------:R-:W-:Y:S02]  /*11d0*/  ISETP.NE.AND P1, PT, R12, 0x2, PT ;  /* 0x000000020c00780c */ /* 0x000fe40003f25270 */
[----:B------:R-:W-:-:S13]  /*11e0*/  ISETP.GE.OR P0, PT, R28, c[0x0][0x180], P0 ;  /* 0x000060001c007a0c */ /* 0x000fda0000706670 */
[----:B------:R-:W-:Y:S05]  /*11f0*/  @P0 BRA `(.L_x_19) ;  /* 0x000000b000000947 */ /* 0x000fea0003800000 */
[----:B------:R-:W-:Y:S02]  /*1200*/  IMAD R28, R28, c[0x0][0x17c], RZ ;  /* 0x00005f001c1c7a24 */ /* 0x000fe400078e02ff */
[----:B------:R-:W-:-:S03]  /*1210*/  IMAD R31, R23, 0x2, R49 ;  /* 0x00000002171f7824 */ /* 0x000fc600078e0231 */
[----:B------:R-:W-:Y:S02]  /*1220*/  SHF.R.S32.HI R30, RZ, 0x1f, R28 ;  /* 0x0000001fff1e7819 */ /* 0x000fe4000001141c */
        /* <DEDUP_REMOVED lines=8> */
.L_x_19:
[----:B------:R-:W-:Y:S05]  /*12b0*/  BSYNC B2 ;  /* 0x0000000000027941 */ /* 0x000fea0003800000 */
.L_x_18:
[----:B------:R-:W-:Y:S01]  /*12c0*/  IMAD.MOV.U32 R36, RZ, RZ, R4 ;  /* 0x000000ffff247224 */ /* 0x000fe200078e0004 */
[----:B------:R-:W-:Y:S05]  /*12d0*/  @!P1 BRA `(.L_x_15) ;  /* 0x0000011000009947 */ /* 0x000fea0003800000 */
[----:B-1----:R-:W-:Y:S01]  /*12e0*/  IMAD R29, R10, 0x40, R15 ;  /* 0x000000400a1d7824 */ /* 0x002fe200078e020f */
[----:B------:R-:W-:Y:S01]  /*12f0*/  ISETP.GE.AND P0, PT, R24, c[0x0][0x17c], PT ;  /* 0x00005f0018007a0c */ /* 0x000fe20003f06270 */
[----:B------:R-:W-:-:S03]  /*1300*/  IMAD.MOV.U32 R36, RZ, RZ, R8 ;  /* 0x000000ffff247224 */ /* 0x000fc600078e0008 */
[----:B------:R-:W-:-:S13]  /*1310*/  ISETP.GE.OR P0, PT, R29, c[0x0][0x180], P0 ;  /* 0x000060001d007a0c */ /* 0x000fda0000706670 */
[----:B------:R-:W-:Y:S05]  /*1320*/  @P0 BRA `(.L_x_15) ;  /* 0x000000c000000947 */ /* 0x000fea0003800000 */
[----:B------:R-:W-:Y:S02]  /*1330*/  IMAD R29, R29, c[0x0][0x17c], RZ ;  /* 0x00005f001d1d7a24 */ /* 0x000fe400078e02ff */
[----:B------:R-:W-:-:S03]  /*1340*/  IMAD.MOV.U32 R36, RZ, RZ, R8 ;  /* 0x000000ffff247224 */ /* 0x000fc600078e0008 */
        /* <DEDUP_REMOVED lines=10> */
.L_x_15:
[----:B------:R-:W-:Y:S05]  /*13f0*/  BSYNC B1 ;  /* 0x0000000000017941 */ /* 0x000fea0003800000 */
.L_x_14:
[----:B------:R-:W-:Y:S01]  /*1400*/  BSSY B1, `(.L_x_20) ;  /* 0x0000062000017945 */ /* 0x000fe20003800000 */
[----:B------:R-:W-:Y:S05]  /*1410*/  @!P4 BRA `(.L_x_21) ;  /* 0x000006000000c947 */ /* 0x000fea0003800000 */
.L_x_24:
[C---:B------:R-:W-:Y:S01]  /*1420*/  IADD3 R30, R36.reuse, 0x20, RZ ;  /* 0x00000020241e7810 */ /* 0x040fe20007ffe0ff */
[C---:B-1----:R-:W-:Y:S01]  /*1430*/  IMAD.SHL.U32 R28, R36.reuse, 0x8, RZ ;  /* 0x00000008241c7824 */ /* 0x042fe200078e00ff */
[----:B------:R-:W-:Y:S01]  /*1440*/  IADD3 R34, R36, 0x40, RZ ;  /* 0x0000004024227810 */ /* 0x000fe20007ffe0ff */
[----:B------:R-:W-:Y:S01]  /*1450*/  BSSY B2, `(.L_x_22) ;  /* 0x000005b000027945 */ /* 0x000fe20003800000 */
[----:B------:R-:W-:Y:S02]  /*1460*/  SHF.R.S32.HI R31, RZ, 0x1f, R30 ;  /* 0x0000001fff1f7819 */ /* 0x000fe4000001141e */
[----:B------:R-:W-:Y:S01]  /*1470*/  SHF.R.S32.HI R29, RZ, 0x1f, R28 ;  /* 0x0000001fff1d7819 */ /* 0x000fe2000001141c */
[----:B------:R-:W-:Y:S01]  /*1480*/  IMAD.SHL.U32 R38, R34, 0x8, RZ ;  /* 0x0000000822267824 */ /* 0x000fe200078e00ff */
[----:B------:R-:W-:Y:S01]  /*1490*/  LEA.HI R31, R31, R30, RZ, 0x4 ;  /* 0x0000001e1f1f7211 */ /* 0x000fe200078f20ff */
[----:B------:R-:W-:Y:S01]  /*14a0*/  IMAD.SHL.U32 R30, R30, 0x8, RZ ;  /* 0x000000081e1e7824 */ /* 0x000fe200078e00ff */
[----:B------:R-:W-:-:S02]  /*14b0*/  LEA.HI R29, R29, R28, RZ, 0x7 ;  /* 0x0000001c1d1d7211 */ /* 0x000fc400078f38ff */
[----:B------:R-:W-:Y:S02]  /*14c0*/  SHF.R.S32.HI R43, RZ, 0x1f, R38 ;  /* 0x0000001fff2b7819 */ /* 0x000fe40000011426 */
[----:B------:R-:W-:Y:S02]  /*14d0*/  SHF.R.S32.HI R35, RZ, 0x1f, R30 ;  /* 0x0000001fff237819 */ /* 0x000fe4000001141e */
[----:B------:R-:W-:Y:S02]  /*14e0*/  LOP3.LUT R29, R29, 0xffffff80, RZ, 0xc0, !PT ;  /* 0xffffff801d1d7812 */ /* 0x000fe400078ec0ff */
[----:B------:R-:W-:Y:S02]  /*14f0*/  LEA.HI R35, R35, R30, RZ, 0x7 ;  /* 0x0000001e23237211 */ /* 0x000fe400078f38ff */
[----:B------:R-:W-:Y:S01]  /*1500*/  LEA.HI R43, R43, R38, RZ, 0x7 ;  /* 0x000000262b2b7211 */ /* 0x000fe200078f38ff */
[----:B------:R-:W-:Y:S01]  /*1510*/  IMAD.IADD R40, R28, 0x1, -R29 ;  /* 0x000000011c287824 */ /* 0x000fe200078e0a1d */
[----:B------:R-:W-:-:S02]  /*1520*/  SHF.R.S32.HI R39, RZ, 0x1f, R34 ;  /* 0x0000001fff277819 */ /* 0x000fc40000011422 */
[----:B------:R-:W-:Y:S01]  /*1530*/  SHF.R.S32.HI R29, RZ, 0x1f, R36 ;  /* 0x0000001fff1d7819 */ /* 0x000fe20000011424 */
[----:B------:R-:W-:Y:S01]  /*1540*/  IMAD.IADD R47, R25, 0x1, R40 ;  /* 0x00000001192f7824 */ /* 0x000fe200078e0228 */
[----:B------:R-:W-:Y:S02]  /*1550*/  LOP3.LUT R35, R35, 0xffffff80, RZ, 0xc0, !PT ;  /* 0xffffff8023237812 */ /* 0x000fe400078ec0ff */
[----:B------:R-:W-:Y:S02]  /*1560*/  LOP3.LUT R43, R43, 0xffffff80, RZ, 0xc0, !PT ;  /* 0xffffff802b2b7812 */ /* 0x000fe400078ec0ff */
[----:B------:R-:W-:Y:S01]  /*1570*/  LEA.HI R39, R39, R34, RZ, 0x4 ;  /* 0x0000002227277211 */ /* 0x000fe200078f20ff */
[----:B------:R-:W-:Y:S01]  /*1580*/  IMAD.IADD R44, R30, 0x1, -R35 ;  /* 0x000000011e2c7824 */ /* 0x000fe200078e0a23 */
[----:B------:R-:W-:Y:S01]  /*1590*/  LEA.HI R29, R29, R36, RZ, 0x4 ;  /* 0x000000241d1d7211 */ /* 0x000fe200078f20ff */
[----:B------:R-:W-:Y:S01]  /*15a0*/  IMAD.IADD R48, R38, 0x1, -R43 ;  /* 0x0000000126307824 */ /* 0x000fe200078e0a2b */
[----:B------:R-:W-:Y:S01]  /*15b0*/  SHF.R.S32.HI R43, RZ, 0x4, R31 ;  /* 0x00000004ff2b7819 */ /* 0x000fe2000001141f */
[C---:B------:R-:W-:Y:S01]  /*15c0*/  IMAD.IADD R46, R25.reuse, 0x1, R44 ;  /* 0x00000001192e7824 */ /* 0x040fe200078e022c */
[----:B------:R-:W-:Y:S01]  /*15d0*/  SHF.R.S32.HI R35, RZ, 0x4, R29 ;  /* 0x00000004ff237819 */ /* 0x000fe2000001141d */
[----:B------:R-:W-:Y:S01]  /*15e0*/  IMAD.IADD R53, R25, 0x1, R48 ;  /* 0x0000000119357824 */ /* 0x000fe200078e0230 */
[----:B------:R-:W-:Y:S01]  /*15f0*/  SHF.R.S32.HI R51, RZ, 0x4, R39 ;  /* 0x00000004ff337819 */ /* 0x000fe20000011427 */
[----:B------:R-:W-:Y:S01]  /*1600*/  IMAD R45, R10, 0x40, R43 ;  /* 0x000000400a2d7824 */ /* 0x000fe200078e022b */
[----:B------:R-:W-:Y:S01]  /*1610*/  IADD3 R28, R36, 0x60, RZ ;  /* 0x00000060241c7810 */ /* 0x000fe20007ffe0ff */
[C---:B------:R-:W-:Y:S01]  /*1620*/  IMAD R39, R10.reuse, 0x40, R35 ;  /* 0x000000400a277824 */ /* 0x040fe200078e0223 */
[----:B------:R-:W-:Y:S01]  /*1630*/  ISETP.GE.AND P1, PT, R47, c[0x0][0x17c], PT ;  /* 0x00005f002f007a0c */ /* 0x000fe20003f26270 */
[----:B------:R-:W-:Y:S01]  /*1640*/  IMAD R50, R10, 0x40, R51 ;  /* 0x000000400a327824 */ /* 0x000fe200078e0233 */
[----:B------:R-:W-:Y:S01]  /*1650*/  ISETP.GE.AND P0, PT, R46, c[0x0][0x17c], PT ;  /* 0x00005f002e007a0c */ /* 0x000fe20003f06270 */
[----:B------:R-:W-:Y:S01]  /*1660*/  IMAD.SHL.U32 R34, R28, 0x8, RZ ;  /* 0x000000081c227824 */ /* 0x000fe200078e00ff */
[----:B------:R-:W-:-:S02]  /*1670*/  ISETP.GE.AND P2, PT, R53, c[0x0][0x17c], PT ;  /* 0x00005f0035007a0c */ /* 0x000fc40003f46270 */
[----:B------:R-:W-:Y:S02]  /*1680*/  ISETP.GE.OR P1, PT, R39, c[0x0][0x180], P1 ;  /* 0x0000600027007a0c */ /* 0x000fe40000f26670 */
[----:B------:R-:W-:Y:S02]  /*1690*/  ISETP.GE.OR P0, PT, R45, c[0x0][0x180], P0 ;  /* 0x000060002d007a0c */ /* 0x000fe40000706670 */
[----:B------:R-:W-:Y:S02]  /*16a0*/  ISETP.GE.OR P2, PT, R50, c[0x0][0x180], P2 ;  /* 0x0000600032007a0c */ /* 0x000fe40001746670 */
[----:B------:R-:W-:-:S04]  /*16b0*/  SHF.R.S32.HI R29, RZ, 0x1f, R34 ;  /* 0x0000001fff1d7819 */ /* 0x000fc80000011422 */
[----:B------:R-:W-:Y:S02]  /*16c0*/  LEA.HI R30, R29, R34, RZ, 0x7 ;  /* 0x000000221d1e7211 */ /* 0x000fe400078f38ff */
[----:B------:R-:W-:Y:S02]  /*16d0*/  SHF.R.S32.HI R29, RZ, 0x1f, R28 ;  /* 0x0000001fff1d7819 */ /* 0x000fe4000001141c */
[----:B------:R-:W-:Y:S01]  /*16e0*/  LOP3.LUT R31, R30, 0xffffff80, RZ, 0xc0, !PT ;  /* 0xffffff801e1f7812 */ /* 0x000fe200078ec0ff */
[----:B------:R-:W-:Y:S01]  /*16f0*/  @!P0 IMAD R38, R43, 0x88, R44 ;  /* 0x000000882b268824 */ /* 0x000fe200078e022c */
[----:B------:R-:W-:Y:S01]  /*1700*/  LEA.HI R42, R29, R28, RZ, 0x4 ;  /* 0x0000001c1d2a7211 */ /* 0x000fe200078f20ff */
[----:B------:R-:W-:Y:S01]  /*1710*/  @!P1 IMAD R28, R39, c[0x0][0x17c], RZ ;  /* 0x00005f00271c9a24 */ /* 0x000fe200078e02ff */
[----:B------:R-:W-:Y:S01]  /*1720*/  @!P2 SHF.R.S32.HI R39, RZ, 0x1f, R53 ;  /* 0x0000001fff27a819 */ /* 0x000fe20000011435 */
[----:B------:R-:W-:Y:S02]  /*1730*/  @!P0 IMAD R29, R45, c[0x0][0x17c], RZ ;  /* 0x00005f002d1d8a24 */ /* 0x000fe400078e02ff */
[----:B------:R-:W-:-:S02]  /*1740*/  @!P2 IMAD R30, R50, c[0x0][0x17c], RZ ;  /* 0x00005f00321eaa24 */ /* 0x000fc400078e02ff */
[----:B------:R-:W-:Y:S01]  /*1750*/  IMAD.IADD R52, R34, 0x1, -R31 ;  /* 0x0000000122347824 */ /* 0x000fe200078e0a1f */
[----:B------:R-:W-:Y:S01]  /*1760*/  @!P0 SHF.R.S32.HI R34, RZ, 0x1f, R46 ;  /* 0x0000001fff228819 */ /* 0x000fe2000001142e */
[----:B------:R-:W-:Y:S01]  /*1770*/  @!P1 IMAD R31, R35, 0x88, R40 ;  /* 0x00000088231f9824 */ /* 0x000fe200078e0228 */
[----:B------:R-:W-:Y:S01]  /*1780*/  @!P1 SHF.R.S32.HI R35, RZ, 0x1f, R47 ;  /* 0x0000001fff239819 */ /* 0x000fe2000001142f */
[----:B------:R-:W-:Y:S01]  /*1790*/  @!P2 IMAD R40, R51, 0x88, R48 ;  /* 0x000000883328a824 */ /* 0x000fe200078e0230 */
[----:B------:R-:W-:Y:S01]  /*17a0*/  @!P1 IADD3 R47, P3, R47, R28, RZ ;  /* 0x0000001c2f2f9210 */ /* 0x000fe20007f7e0ff */
[----:B------:R-:W-:Y:S01]  /*17b0*/  IMAD.IADD R51, R25, 0x1, R52 ;  /* 0x0000000119337824 */ /* 0x000fe200078e0234 */
[----:B------:R-:W-:Y:S02]  /*17c0*/  @!P0 IADD3 R45, P4, R46, R29, RZ ;  /* 0x0000001d2e2d8210 */ /* 0x000fe40007f9e0ff */
[----:B------:R-:W-:Y:S02]  /*17d0*/  @!P2 IADD3 R43, P5, R53, R30, RZ ;  /* 0x0000001e352ba210 */ /* 0x000fe40007fbe0ff */
[----:B------:R-:W-:-:S02]  /*17e0*/  @!P1 LEA.HI.X.SX32 R48, R28, R35, 0x1, P3 ;  /* 0x000000231c309211 */ /* 0x000fc400018f0eff */
[----:B------:R-:W-:Y:S02]  /*17f0*/  @!P0 LEA.HI.X.SX32 R46, R29, R34, 0x1, P4 ;  /* 0x000000221d2e8211 */ /* 0x000fe400020f0eff */
[----:B------:R-:W-:Y:S01]  /*1800*/  @!P2 LEA.HI.X.SX32 R44, R30, R39, 0x1, P5 ;  /* 0x000000271e2ca211 */ /* 0x000fe200028f0eff */
[----:B------:R-:W-:Y:S01]  /*1810*/  @!P1 IMAD R39, R31, 0x2, R49 ;  /* 0x000000021f279824 */ /* 0x000fe200078e0231 */
[----:B------:R-:W-:Y:S02]  /*1820*/  @!P1 LEA R28, P3, R47, c[0x0][0x168], 0x1 ;  /* 0x00005a002f1c9a11 */ /* 0x000fe400078608ff */
[----:B------:R-:W-:Y:S02]  /*1830*/  @!P2 LEA R34, P5, R43, c[0x0][0x168], 0x1 ;  /* 0x00005a002b22aa11 */ /* 0x000fe400078a08ff */
[----:B------:R-:W-:Y:S02]  /*1840*/  @!P0 LEA R30, P4, R45, c[0x0][0x168], 0x1 ;  /* 0x00005a002d1e8a11 */ /* 0x000fe400078808ff */
[----:B------:R-:W-:-:S02]  /*1850*/  @!P1 LEA.HI.X R29, R47, c[0x0][0x16c], R48, 0x1, P3 ;  /* 0x00005b002f1d9a11 */ /* 0x000fc400018f0c30 */
[----:B------:R-:W-:Y:S01]  /*1860*/  @!P2 LEA.HI.X R35, R43, c[0x0][0x16c], R44, 0x1, P5 ;  /* 0x00005b002b23aa11 */ /* 0x000fe200028f0c2c */
[--C-:B------:R-:W-:Y:S01]  /*1870*/  @!P0 IMAD R43, R38, 0x2, R49.reuse ;  /* 0x00000002262b8824 */ /* 0x100fe200078e0231 */
[----:B------:R-:W-:Y:S01]  /*1880*/  @!P0 LEA.HI.X R31, R45, c[0x0][0x16c], R46, 0x1, P4 ;  /* 0x00005b002d1f8a11 */ /* 0x000fe200020f0c2e */
[----:B------:R-:W-:Y:S01]  /*1890*/  @!P2 IMAD R45, R40, 0x2, R49 ;  /* 0x00000002282da824 */ /* 0x000fe200078e0231 */
[----:B------:R-:W-:Y:S01]  /*18a0*/  SHF.R.S32.HI R47, RZ, 0x4, R42 ;  /* 0x00000004ff2f7819 */ /* 0x000fe2000001142a */
[----:B------:R-:W-:Y:S01]  /*18b0*/  @!PT LDS RZ, [RZ] ;  /* 0x00000000fffff984 */ /* 0x000fe20000000800 */
[----:B------:R-:W-:Y:S01]  /*18c0*/  @!PT LDS RZ, [RZ] ;  /* 0x00000000fffff984 */ /* 0x000fe20000000800 */
[----:B------:R-:W-:Y:S01]  /*18d0*/  @!PT LDS RZ, [RZ] ;  /* 0x00000000fffff984 */ /* 0x000fe20000000800 */
[----:B------:R1:W-:Y:S01]  /*18e0*/  @!P1 LDGSTS.E.128 [R39], [R28.64] ;  /* 0x000000001c279fae */ /* 0x0003e2000b921c46 */
[----:B------:R-:W-:-:S03]  /*18f0*/  ISETP.GE.AND P1, PT, R51, c[0x0][0x17c], PT ;  /* 0x00005f0033007a0c */ /* 0x000fc60003f26270 */
[----:B------:R1:W-:Y:S01]  /*1900*/  @!P0 LDGSTS.E.128 [R43], [R30.64] ;  /* 0x000000001e2b8fae */ /* 0x0003e2000b921c46 */
[----:B------:R-:W-:Y:S01]  /*1910*/  IMAD R38, R10, 0x40, R47 ;  /* 0x000000400a267824 */ /* 0x000fe200078e022f */
[C---:B------:R-:W-:Y:S02]  /*1920*/  ISETP.GE.AND P0, PT, R36.reuse, 0x380, PT ;  /* 0x000003802400780c */ /* 0x040fe40003f06270 */
        /* <DEDUP_REMOVED lines=13> */
.L_x_23:
[----:B-1----:R-:W-:Y:S05]  /*1a00*/  BSYNC B2 ;  /* 0x0000000000027941 */ /* 0x002fea0003800000 */
.L_x_22:
[----:B------:R-:W-:Y:S05]  /*1a10*/  @!P0 BRA `(.L_x_24) ;  /* 0xfffffa0000008947 */ /* 0x000fea000383ffff */
.L_x_21:
[----:B------:R-:W-:Y:S05]  /*1a20*/  BSYNC B1 ;  /* 0x0000000000017941 */ /* 0x000fea0003800000 */
.L_x_20:
[----:B------:R-:W0:Y:S02]  /*1a30*/  LDGDEPBAR ;  /* 0x00000000000079af */ /* 0x000e240000000000 */
.L_x_2:
[----:B------:R-:W-:-:S04]  /*1a40*/  IADD3 R10, R10, 0x1, RZ ;  /* 0x000000010a0a7810 */ /* 0x000fc80007ffe0ff */
[----:B------:R-:W-:-:S13]  /*1a50*/  ISETP.GE.U32.AND P0, PT, R10, 0x2, PT ;  /* 0x000000020a00780c */ /* 0x000fda0003f06070 */
[----:B------:R-:W-:Y:S01]  /*1a60*/  @P0 CALL.REL.NOINC `(.L_x_25) ;  /* 0x0000001000000944 */ /* 0x000fe20003c00000 */
[----:B------:R-:W-:Y:S05]  /*1a70*/  BRA `(.L_x_26) ;  /* 0xffffeb6000007947 */ /* 0x000fea000383ffff */
.L_x_25:
[----:B------:R-:W-:-:S04]  /*1a80*/  DEPBAR.LE SB0, 0x1 ;  /* 0x000080400000791a */ /* 0x000fc80000000000 */
.L_x_1:
[----:B------:R-:W-:Y:S05]  /*1a90*/  BSYNC B0 ;  /* 0x0000000000007941 */ /* 0x000fea0003800000 */
.L_x_0:
[----:B------:R-:W-:Y:S01]  /*1aa0*/  IMAD.MOV.U32 R2, RZ, RZ, c[0x0][0x180] ;  /* 0x00006000ff027624 */ /* 0x000fe200078e00ff */
[----:B------:R-:W-:Y:S01]  /*1ab0*/  BAR.SYNC.DEFER_BLOCKING 0x0 ;  /* 0x0000000000007b1d */ /* 0x000fe20000010000 */
[----:B------:R-:W-:Y:S01]  /*1ac0*/  IMAD.MOV.U32 R172, RZ, RZ, RZ ;  /* 0x000000ffffac7224 */ /* 0x000fe200078e00ff */
[----:B------:R-:W-:Y:S01]  /*1ad0*/  CS2R R160, SRZ ;  /* 0x0000000000a07805 */ /* 0x000fe2000001ff00 */
[----:B------:R-:W-:Y:S01]  /*1ae0*/  IMAD.MOV.U32 R148, RZ, RZ, RZ ;  /* 0x000000ffff947224 */ /* 0x000fe200078e00ff */
[----:B------:R-:W-:Y:S01]  /*1af0*/  ISETP.GE.AND P0, PT, R2, 0x1, PT ;  /* 0x000000010200780c */ /* 0x000fe20003f06270 */
[----:B------:R-:W-:Y:S01]  /*1b00*/  CS2R R68, SRZ ;  /* 0x0000000000447805 */ /* 0x000fe2000001ff00 */
[----:B------:R-:W-:Y:S01]  /*1b10*/  IMAD.MOV.U32 R26, RZ, RZ, RZ ;  /* 0x000000ffff1a7224 */ /* 0x000fe200078e00ff */
[----:B------:R-:W-:Y:S01]  /*1b20*/  CS2R R136, SRZ ;  /* 0x0000000000887805 */ /* 0x000fe2000001ff00 */
[----:B------:R-:W-:Y:S01]  /*1b30*/  IMAD.MOV.U32 R138, RZ, RZ, RZ ;  /* 0x000000ffff8a7224 */ /* 0x000fe200078e00ff */
[----:B------:R-:W-:Y:S01]  /*1b40*/  CS2R R162, SRZ ;  /* 0x0000000000a27805 */ /* 0x000fe2000001ff00 */
[----:B------:R-:W-:Y:S01]  /*1b50*/  IMAD.MOV.U32 R32, RZ, RZ, RZ ;  /* 0x000000ffff207224 */ /* 0x000fe200078e00ff */
[----:B-1----:R-:W-:Y:S01]  /*1b60*/  CS2R R28, SRZ ;  /* 0x00000000001c7805 */ /* 0x002fe2000001ff00 */
[----:B------:R-:W-:Y:S01]  /*1b70*/  IMAD.MOV.U32 R88, RZ, RZ, RZ ;  /* 0x000000ffff587224 */ /* 0x000fe200078e00ff */
[----:B------:R-:W-:Y:S01]  /*1b80*/  CS2R R94, SRZ ;  /* 0x00000000005e7805 */ /* 0x000fe2000001ff00 */
        /* <DEDUP_REMOVED lines=20> */
[----:B------:R-:W-:Y:S05]  /*1cd0*/  @!P0 BRA `(.L_x_27) ;  /* 0x00002e3000008947 */ /* 0x000fea0003800000 */
[C---:B------:R-:W-:Y:S01]  /*1ce0*/  IADD3 R2, R0.reuse, 0x20, RZ ;  /* 0x0000002000027810 */ /* 0x040fe20007ffe0ff */
[C---:B------:R-:W-:Y:S01]  /*1cf0*/  IMAD.SHL.U32 R6, R0.reuse, 0x8, RZ ;  /* 0x0000000800067824 */ /* 0x040fe200078e00ff */
[----:B------:R-:W-:Y:S01]  /*1d00*/  IADD3 R9, R0, 0x40, RZ ;  /* 0x0000004000097810 */ /* 0x000fe20007ffe0ff */
[----:B------:R-:W-:Y:S01]  /*1d10*/  IMAD.MOV.U32 R172, RZ, RZ, RZ ;  /* 0x000000ffffac7224 */ /* 0x000fe200078e00ff */
[----:B------:R-:W-:Y:S01]  /*1d20*/  SHF.R.S32.HI R7, RZ, 0x1f, R2 ;  /* 0x0000001fff077819 */ /* 0x000fe20000011402 */
[----:B------:R-:W-:Y:S01]  /*1d30*/  IMAD.SHL.U32 R8, R2, 0x8, RZ ;  /* 0x0000000802087824 */ /* 0x000fe200078e00ff */
[----:B------:R-:W-:Y:S01]  /*1d40*/  SHF.R.S32.HI R10, RZ, 0x1f, R9 ;  /* 0x0000001fff0a7819 */ /* 0x000fe20000011409 */
[----:B------:R-:W-:Y:S01]  /*1d50*/  CS2R R160, SRZ ;  /* 0x0000000000a07805 */ /* 0x000fe2000001ff00 */
[----:B------:R-:W-:Y:S01]  /*1d60*/  SHF.R.S32.HI R5, RZ, 0x1f, R6 ;  /* 0x0000001fff057819 */ /* 0x000fe20000011406 */
[----:B------:R-:W-:Y:S01]  /*1d70*/  IMAD.MOV.U32 R148, RZ, RZ, RZ ;  /* 0x000000ffff947224 */ /* 0x000fe200078e00ff */
[CC--:B------:R-:W-:Y:S01]  /*1d80*/  LEA.HI R16, R7.reuse, R2.reuse, RZ, 0x3 ;  /* 0x0000000207107211 */ /* 0x0c0fe200078f18ff */
[----:B------:R-:W-:Y:S01]  /*1d90*/  CS2R R68, SRZ ;  /* 0x0000000000447805 */ /* 0x000fe2000001ff00 */
[----:B------:R-:W-:Y:S01]  /*1da0*/  LEA.HI R19, R7, R2, RZ, 0x4 ;  /* 0x0000000207137211 */ /* 0x000fe200078f20ff */
[----:B------:R-:W-:Y:S01]  /*1db0*/  IMAD.MOV.U32 R26, RZ, RZ, RZ ;  /* 0x000000ffff1a7224 */ /* 0x000fe200078e00ff */
[CC--:B------:R-:W-:Y:S01]  /*1dc0*/  LEA.HI R18, R10.reuse, R9.reuse, RZ, 0x3 ;  /* 0x000000090a127211 */ /* 0x0c0fe200078f18ff */
[----:B------:R-:W-:Y:S01]  /*1dd0*/  CS2R R136, SRZ ;  /* 0x0000000000887805 */ /* 0x000fe2000001ff00 */
[----:B------:R-:W-:Y:S01]  /*1de0*/  LEA.HI R23, R10, R9, RZ, 0x4 ;  /* 0x000000090a177211 */ /* 0x000fe200078f20ff */
[----:B------:R-:W-:Y:S01]  /*1df0*/  IMAD.SHL.U32 R10, R9, 0x8, RZ ;  /* 0x00000008090a7824 */ /* 0x000fe200078e00ff */
[CC--:B------:R-:W-:Y:S01]  /*1e00*/  LEA.HI R2, R5.reuse, R6.reuse, RZ, 0x6 ;  /* 0x0000000605027211 */ /* 0x0c0fe200078f30ff */
[----:B------:R-:W-:Y:S01]  /*1e10*/  IMAD.MOV.U32 R138, RZ, RZ, RZ ;  /* 0x000000ffff8a7224 */ /* 0x000fe200078e00ff */
[----:B------:R-:W-:Y:S01]  /*1e20*/  LEA.HI R4, R5, R6, RZ, 0x7 ;  /* 0x0000000605047211 */ /* 0x000fe200078f38ff */
[----:B------:R-:W-:Y:S01]  /*1e30*/  CS2R R162, SRZ ;  /* 0x0000000000a27805 */ /* 0x000fe2000001ff00 */
[----:B------:R-:W-:Y:S01]  /*1e40*/  SHF.R.S32.HI R9, RZ, 0x1f, R8 ;  /* 0x0000001fff097819 */ /* 0x000fe20000011408 */
[----:B------:R-:W-:Y:S01]  /*1e50*/  IMAD.MOV.U32 R32, RZ, RZ, RZ ;  /* 0x000000ffff207224 */ /* 0x000fe200078e00ff */
[----:B------:R-:W-:Y:S01]  /*1e60*/  LOP3.LUT R5, R2, 0xffffffc0, RZ, 0xc0, !PT ;  /* 0xffffffc002057812 */ /* 0x000fe200078ec0ff */
[----:B------:R-:W-:Y:S01]  /*1e70*/  CS2R R28, SRZ ;  /* 0x00000000001c7805 */ /* 0x000fe2000001ff00 */
[----:B------:R-:W-:Y:S01]  /*1e80*/  LOP3.LUT R7, R4, 0xffffff80, RZ, 0xc0, !PT ;  /* 0xffffff8004077812 */ /* 0x000fe200078ec0ff */
[----:B------:R-:W-:Y:S01]  /*1e90*/  IMAD.MOV.U32 R88, RZ, RZ, RZ ;  /* 0x000000ffff587224 */ /* 0x000fe200078e00ff */
[----:B------:R-:W-:Y:S01]  /*1ea0*/  SHF.R.S32.HI R13, RZ, 0x1f, R10 ;  /* 0x0000001fff0d7819 */ /* 0x000fe2000001140a */
[C---:B------:R-:W-:Y:S01]  /*1eb0*/  IMAD.IADD R5, R6.reuse, 0x1, -R5 ;  /* 0x0000000106057824 */ /* 0x040fe200078e0a05 */
[CC--:B------:R-:W-:Y:S01]  /*1ec0*/  LEA.HI R2, R9.reuse, R8.reuse, RZ, 0x6 ;  /* 0x0000000809027211 */ /* 0x0c0fe200078f30ff */
[----:B------:R-:W-:Y:S01]  /*1ed0*/  IMAD.IADD R6, R6, 0x1, -R7 ;  /* 0x0000000106067824 */ /* 0x000fe200078e0a07 */
[----:B------:R-:W-:Y:S01]  /*1ee0*/  LEA.HI R9, R9, R8, RZ, 0x7 ;  /* 0x0000000809097211 */ /* 0x000fe200078f38ff */
[----:B------:R-:W-:Y:S01]  /*1ef0*/  CS2R R94, SRZ ;  /* 0x00000000005e7805 */ /* 0x000fe2000001ff00 */
[CC--:B------:R-:W-:Y:S01]  /*1f00*/  LEA.HI R4, R13.reuse, R10.reuse, RZ, 0x6 ;  /* 0x0000000a0d047211 */ /* 0x0c0fe200078f30ff */
[----:B------:R-:W-:Y:S01]  /*1f10*/  IMAD.MOV.U32 R90, RZ, RZ, RZ ;  /* 0x000000ffff5a7224 */ /* 0x000fe200078e00ff */
[----:B------:R-:W-:Y:S01]  /*1f20*/  LOP3.LUT R7, R2, 0xffffffc0, RZ, 0xc0, !PT ;  /* 0xffffffc002077812 */ /* 0x000fe200078ec0ff */
[----:B------:R-:W-:Y:S01]  /*1f30*/  CS2R R146, SRZ ;  /* 0x0000000000927805 */ /* 0x000fe2000001ff00 */
[----:B------:R-:W-:Y:S01]  /*1f40*/  LEA.HI R12, R13, R10, RZ, 0x7 ;  /* 0x0000000a0d0c7211 */ /* 0x000fe200078f38ff */
[----:B------:R-:W-:Y:S01]  /*1f50*/  IMAD.MOV.U32 R144, RZ, RZ, RZ ;  /* 0x000000ffff907224 */ /* 0x000fe200078e00ff */
[----:B------:R-:W-:Y:S01]  /*1f60*/  LOP3.LUT R9, R9, 0xffffff80, RZ, 0xc0, !PT ;  /* 0xffffff8009097812 */ /* 0x000fe200078ec0ff */
[----:B------:R-:W-:Y:S01]  /*1f70*/  IMAD.IADD R7, R8, 0x1, -R7 ;  /* 0x0000000108077824 */ /* 0x000fe200078e0a07 */
[----:B------:R-:W-:Y:S01]  /*1f80*/  LOP3.LUT R13, R4, 0xffffffc0, RZ, 0xc0, !PT ;  /* 0xffffffc0040d7812 */ /* 0x000fe200078ec0ff */
[----:B------:R-:W-:Y:S01]  /*1f90*/  CS2R R92, SRZ ;  /* 0x00000000005c7805 */ /* 0x000fe2000001ff00 */
[-C--:B------:R-:W-:Y:S01]  /*1fa0*/  LEA.HI R14, R11, R0.reuse, RZ, 0x3 ;  /* 0x000000000b0e7211 */ /* 0x080fe200078f18ff */
[----:B------:R-:W-:Y:S01]  /*1fb0*/  IMAD.IADD R8, R8, 0x1, -R9 ;  /* 0x0000000108087824 */ /* 0x000fe200078e0a09 */
[----:B------:R-:W-:Y:S01]  /*1fc0*/  LOP3.LUT R15, R12, 0xffffff80, RZ, 0xc0, !PT ;  /* 0xffffff800c0f7812 */ /* 0x000fe200078ec0ff */
[----:B------:R-:W-:Y:S01]  /*1fd0*/  IMAD.IADD R9, R10, 0x1, -R13 ;  /* 0x000000010a097824 */ /* 0x000fe200078e0a0d */
[----:B------:R-:W-:Y:S01]  /*1fe0*/  IMNMX R13, R0, 0x3e0, !PT ;  /* 0x000003e0000d7817 */ /* 0x000fe20007800200 */
[----:B------:R-:W-:Y:S01]  /*1ff0*/  IMAD.MOV.U32 R12, RZ, RZ, RZ ;  /* 0x000000ffff0c7224 */ /* 0x000fe200078e00ff */
[----:B------:R-:W-:Y:S01]  /*2000*/  SHF.R.S32.HI R14, RZ, 0x3, R14 ;  /* 0x00000003ff0e7819 */ /* 0x000fe2000001140e */
[----:B------:R-:W-:Y:S01]  /*2010*/  IMAD.IADD R10, R10, 0x1, -R15 ;  /* 0x000000010a0a7824 */ /* 0x000fe200078e0a0f */
[----:B------:R-:W-:Y:S01]  /*2020*/  SHF.R.S32.HI R16, RZ, 0x3, R16 ;  /* 0x00000003ff107819 */ /* 0x000fe20000011410 */
[----:B------:R-:W-:Y:S01]  /*2030*/  IMAD.MOV.U32 R102, RZ, RZ, RZ ;  /* 0x000000ffff667224 */ /* 0x000fe200078e00ff */
[----:B------:R-:W-:Y:S01]  /*2040*/  SHF.R.S32.HI R18, RZ, 0x3, R18 ;  /* 0x00000003ff127819 */ /* 0x000fe20000011412 */
[C---:B------:R-:W-:Y:S01]  /*2050*/  IMAD.IADD R17, R175.reuse, 0x1, R14 ;  /* 0x00000001af117824 */ /* 0x040fe200078e020e */
[C---:B------:R-:W-:Y:S01]  /*2060*/  IADD3 R13, -R0.reuse, 0x1f, R13 ;  /* 0x0000001f000d7810 */ /* 0x040fe20007ffe10d */
[----:B------:R-:W-:Y:S01]  /*2070*/  IMAD.IADD R20, R175, 0x1, R16 ;  /* 0x00000001af147824 */ /* 0x000fe200078e0210 */
[----:B------:R-:W-:Y:S01]  /*2080*/  LEA.HI R15, R11, R0, RZ, 0x4 ;  /* 0x000000000b0f7211 */ /* 0x000fe200078f20ff */
[----:B------:R-:W-:Y:S01]  /*2090*/  IMAD.IADD R21, R175, 0x1, R18 ;  /* 0x00000001af157824 */ /* 0x000fe200078e0212 */
[----:B------:R-:W-:Y:S01]  /*20a0*/  LEA.HI R22, R13, 0x1, RZ, 0x1b ;  /* 0x000000010d167811 */ /* 0x000fe200078fd8ff */
[----:B------:R-:W-:Y:S01]  /*20b0*/  CS2R R100, SRZ ;  /* 0x0000000000647805 */ /* 0x000fe2000001ff00 */
[----:B------:R-:W-:Y:S01]  /*20c0*/  IADD3 R11, R0, 0x60, RZ ;  /* 0x00000060000b7810 */ /* 0x000fe20007ffe0ff */
        /* <DEDUP_REMOVED lines=14> */
[----:B------:R-:W-:Y:S01]  /*21b0*/  SHF.R.S32.HI R15, RZ, 0x4, R15 ;  /* 0x00000004ff0f7819 */ /* 0x000fe2000001140f */
[----:B------:R-:W-:Y:S01]  /*21c0*/  IMAD R24, R17, c[0x0][0x180], RZ ;  /* 0x0000600011187a24 */ /* 0x000fe200078e02ff */
[----:B------:R-:W-:Y:S01]  /*21d0*/  SHF.R.S32.HI R19, RZ, 0x4, R19 ;  /* 0x00000004ff137819 */ /* 0x000fe20000011413 */
[----:B------:R-:W-:Y:S01]  /*21e0*/  IMAD R2, R20, c[0x0][0x180], RZ ;  /* 0x0000600014027a24 */ /* 0x000fe200078e02ff */
[----:B------:R-:W-:Y:S01]  /*21f0*/  SHF.R.S32.HI R23, RZ, 0x4, R23 ;  /* 0x00000004ff177819 */ /* 0x000fe20000011417 */
[----:B------:R-:W-:Y:S01]  /*2200*/  IMAD R4, R21, c[0x0][0x180], RZ ;  /* 0x0000600015047a24 */ /* 0x000fe200078e02ff */
[----:B------:R-:W-:-:S02]  /*2210*/  LOP3.LUT R22, R22, 0x3, RZ, 0xc0, !PT ;  /* 0x0000000316167812 */ /* 0x000fc400078ec0ff */
.L_x_53:
[----:B------:R-:W-:-:S13]  /*2220*/  ISETP.GE.AND P0, PT, R0, 0x20, PT ;  /* 0x000000200000780c */ /* 0x000fda0003f06270 */
[----:B-1----:R-:W-:Y:S05]  /*2230*/  @!P0 BRA `(.L_x_28) ;  /* 0x000012a000008947 */ /* 0x002fea0003800000 */
[----:B------:R-:W1:Y:S01]  /*2240*/  S2R R47, SR_LANEID ;  /* 0x00000000002f7919 */ /* 0x000e620000000000 */
[----:B------:R-:W-:Y:S01]  /*2250*/  IMAD.WIDE.U32 R44, R12, -0x55555555, RZ ;  /* 0xaaaaaaab0c2c7825 */ /* 0x000fe200078e00ff */
[----:B------:R-:W-:Y:S04]  /*2260*/  WARPSYNC 0xffffffff ;  /* 0xffffffff00007948 */ /* 0x000fe80003800000 */
[----:B------:R-:W-:-:S05]  /*2270*/  SHF.R.U32.HI R49, RZ, 0x1, R45 ;  /* 0x00000001ff317819 */ /* 0x000fca000001162d */
[----:B------:R-:W-:Y:S01]  /*2280*/  IMAD R178, R49, -0x3, R12 ;  /* 0xfffffffd31b27824 */ /* 0x000fe200078e020c */
[----:B-1----:R-:W-:Y:S02]  /*2290*/  SHF.R.U32.HI R44, RZ, 0x3, R47 ;  /* 0x00000003ff2c7819 */ /* 0x002fe4000001162f */
[----:B------:R-:W-:-:S03]  /*22a0*/  LOP3.LUT R46, R47, 0x7, RZ, 0xc0, !PT ;  /* 0x000000072f2e7812 */ /* 0x000fc600078ec0ff */
[----:B------:R-:W-:Y:S01]  /*22b0*/  IMAD.SHL.U32 R51, R44, 0x8, RZ ;  /* 0x000000082c337824 */ /* 0x000fe200078e00ff */
[----:B------:R-:W-:Y:S01]  /*22c0*/  SHF.R.U32.HI R44, RZ, 0x4, R47 ;  /* 0x00000004ff2c7819 */ /* 0x000fe2000001162f */
[----:B------:R-:W-:-:S03]  /*22d0*/  IMAD.MOV.U32 R47, RZ, RZ, 0x4800 ;  /* 0x00004800ff2f7424 */ /* 0x000fc600078e00ff */
[----:B------:R-:W-:Y:S01]  /*22e0*/  LOP3.LUT R45, R51, 0x8, R46, 0xe2, !PT ;  /* 0x00000008332d7812 */ /* 0x000fe200078ee22e */
[----:B------:R-:W-:Y:S02]  /*22f0*/  IMAD.SHL.U32 R176, R44, 0x8, RZ ;  /* 0x000000082cb07824 */ /* 0x000fe400078e00ff */
[C---:B------:R-:W-:Y:S02]  /*2300*/  IMAD R44, R178.reuse, R47, 0x80 ;  /* 0x00000080b22c7424 */ /* 0x040fe400078e022f */
[----:B------:R-:W-:Y:S02]  /*2310*/  IMAD R178, R178, 0x4400, RZ ;  /* 0x00004400b2b27824 */ /* 0x000fe400078e02ff */
[----:B------:R-:W-:Y:S02]  /*2320*/  IMAD R174, R45, 0x48, R176 ;  /* 0x000000482dae7824 */ /* 0x000fe400078e02b0 */
[----:B------:R-:W-:Y:S01]  /*2330*/  IMAD R177, R3, 0x17a0, R44 ;  /* 0x000017a003b17824 */ /* 0x000fe200078e022c */
[C---:B------:R-:W-:Y:S01]  /*2340*/  IADD3 R47, R178.reuse, 0xd8a0, RZ ;  /* 0x0000d8a0b22f7810 */ /* 0x040fe20007ffe0ff */
[----:B------:R-:W-:Y:S01]  /*2350*/  IMAD R176, R45, 0x88, R176 ;  /* 0x000000882db07824 */ /* 0x000fe200078e02b0 */
[----:B------:R-:W-:Y:S01]  /*2360*/  IADD3 R45, R178, 0xd880, RZ ;  /* 0x0000d880b22d7810 */ /* 0x000fe20007ffe0ff */
[----:B------:R-:W-:Y:S01]  /*2370*/  IMAD.U32 R56, R174, 0x2, R177 ;  /* 0x00000002ae387824 */ /* 0x000fe200078e00b1 */
[----:B------:R-:W-:Y:S01]  /*2380*/  IADD3 R51, R178, 0xd8e0, RZ ;  /* 0x0000d8e0b2337810 */ /* 0x000fe20007ffe0ff */
[----:B------:R-:W-:Y:S01]  /*2390*/  IMAD.U32 R47, R176, 0x2, R47 ;  /* 0x00000002b02f7824 */ /* 0x000fe200078e002f */
[----:B------:R-:W-:Y:S01]  /*23a0*/  IADD3 R53, R178, 0xd900, RZ ;  /* 0x0000d900b2357810 */ /* 0x000fe20007ffe0ff */
[----:B------:R-:W-:Y:S01]  /*23b0*/  IMAD.U32 R48, R176, 0x2, R45 ;  /* 0x00000002b0307824 */ /* 0x000fe200078e002d */
[C---:B------:R-:W-:Y:S01]  /*23c0*/  IADD3 R55, R178.reuse, 0xd920, RZ ;  /* 0x0000d920b2377810 */ /* 0x040fe20007ffe0ff */
[----:B------:R-:W-:Y:S01]  /*23d0*/  LDSM.16.M88.4 R56, [R56] ;  /* 0x000000003838783b */ /* 0x000fe20000000200 */
[----:B------:R-:W-:Y:S01]  /*23e0*/  IADD3 R61, R178, 0xd940, RZ ;  /* 0x0000d940b23d7810 */ /* 0x000fe20007ffe0ff */
[----:B------:R-:W-:Y:S01]  /*23f0*/  IMAD.U32 R121, R176, 0x2, R51 ;  /* 0x00000002b0797824 */ /* 0x000fe200078e0033 */
[C---:B------:R-:W-:Y:S01]  /*2400*/  IADD3 R49, R178.reuse, 0xd8c0, RZ ;  /* 0x0000d8c0b2317810 */ /* 0x040fe20007ffe0ff */
[----:B------:R-:W1:Y:S01]  /*2410*/  LDSM.16.MT88.4 R80, [R47] ;  /* 0x000000002f50783b */ /* 0x000e620000004200 */
[----:B------:R-:W-:Y:S01]  /*2420*/  IADD3 R63, R178, 0xd960, RZ ;  /* 0x0000d960b23f7810 */ /* 0x000fe20007ffe0ff */
[C---:B------:R-:W-:Y:S01]  /*2430*/  IMAD.U32 R120, R176.reuse, 0x2, R53 ;  /* 0x00000002b0787824 */ /* 0x040fe200078e0035 */
[----:B------:R-:W-:Y:S01]  /*2440*/  IADD3 R45, R177, 0x900, RZ ;  /* 0x00000900b12d7810 */ /* 0x000fe20007ffe0ff */
[C---:B------:R-:W-:Y:S01]  /*2450*/  IMAD.U32 R132, R176.reuse, 0x2, R55 ;  /* 0x00000002b0847824 */ /* 0x040fe200078e0037 */
[----:B------:R-:W2:Y:S01]  /*2460*/  LDSM.16.MT88.4 R84, [R48] ;  /* 0x000000003054783b */ /* 0x000ea20000004200 */
[----:B------:R-:W-:Y:S01]  /*2470*/  IMAD.U32 R117, R176, 0x2, R61 ;  /* 0x00000002b0757824 */ /* 0x000fe200078e003d */
[----:B------:R-:W-:Y:S01]  /*2480*/  IADD3 R181, R178, 0xea20, RZ ;  /* 0x0000ea20b2b57810 */ /* 0x000fe20007ffe0ff */
[C---:B------:R-:W-:Y:S01]  /*2490*/  IMAD.U32 R76, R176.reuse, 0x2, R49 ;  /* 0x00000002b04c7824 */ /* 0x040fe200078e0031 */
[----:B------:R-:W3:Y:S01]  /*24a0*/  LDSM.16.MT88.4 R124, [R121] ;  /* 0x00000000797c783b */ /* 0x000ee20000004200 */
[----:B------:R-:W-:Y:S01]  /*24b0*/  IMAD.U32 R116, R176, 0x2, R63 ;  /* 0x00000002b0747824 */ /* 0x000fe200078e003f */
[----:B------:R-:W-:Y:S01]  /*24c0*/  IADD3 R179, R178, 0xea60, RZ ;  /* 0x0000ea60b2b37810 */ /* 0x000fe20007ffe0ff */
[----:B------:R-:W-:Y:S01]  /*24d0*/  IMAD.U32 R164, R174, 0x2, R45 ;  /* 0x00000002aea47824 */ /* 0x000fe200078e002d */
[----:B------:R-:W4:Y:S01]  /*24e0*/  LDSM.16.MT88.4 R96, [R120] ;  /* 0x000000007860783b */ /* 0x000f220000004200 */
[----:B------:R-:W-:-:S02]  /*24f0*/  IMAD.U32 R181, R176, 0x2, R181 ;  /* 0x00000002b0b57824 */ /* 0x000fc400078e00b5 */
[----:B------:R-:W-:Y:S01]  /*2500*/  IMAD.U32 R179, R176, 0x2, R179 ;  /* 0x00000002b0b37824 */ /* 0x000fe200078e00b3 */
[----:B------:R-:W5:Y:S04]  /*2510*/  LDSM.16.MT88.4 R72, [R132] ;  /* 0x000000008448783b */ /* 0x000f680000004200 */
[----:B------:R-:W3:Y:S04]  /*2520*/  LDSM.16.MT88.4 R60, [R117] ;  /* 0x00000000753c783b */ /* 0x000ee80000004200 */
[----:B------:R-:W3:Y:S04]  /*2530*/  LDSM.16.MT88.4 R64, [R76] ;  /* 0x000000004c40783b */ /* 0x000ee80000004200 */
[----:B------:R-:W3:Y:S04]  /*2540*/  LDSM.16.MT88.4 R52, [R116] ;  /* 0x000000007434783b */ /* 0x000ee80000004200 */
[----:B------:R-:W-:Y:S04]  /*2550*/  LDSM.16.MT88.4 R48, [R48] ;  /* 0x000000003030783b */ /* 0x000fe80000004200 */
[----:B------:R-:W4:Y:S01]  /*2560*/  LDSM.16.M88.4 R164, [R164] ;  /* 0x00000000a4a4783b */ /* 0x000f220000000200 */
[C---:B-1----:R-:W-:Y:S03]  /*2570*/  HMMA.16816.F16 R158, R56.reuse, R80, R34 ;  /* 0x00000050389e723c */ /* 0x042fe60000000822 */
[----:B------:R-:W1:Y:S04]  /*2580*/  LDSM.16.MT88.4 R44, [R47] ;  /* 0x000000002f2c783b */ /* 0x000e680000004200 */
[----:B------:R-:W-:Y:S01]  /*2590*/  LDSM.16.MT88.4 R76, [R76] ;  /* 0x000000004c4c783b */ /* 0x000fe20000004200 */
[C---:B------:R-:W-:Y:S01]  /*25a0*/  IADD3 R35, R178.reuse, 0xe9a0, RZ ;  /* 0x0000e9a0b2237810 */ /* 0x040fe20007ffe0ff */
[C---:B------:R-:W-:Y:S02]  /*25b0*/  HMMA.16816.F16 R156, R56.reuse, R82, R36 ;  /* 0x00000052389c723c */ /* 0x040fe40000000824 */
[----:B------:R-:W1:Y:S04]  /*25c0*/  LDSM.16.MT88.4 R80, [R121] ;  /* 0x000000007950783b */ /* 0x000e680000004200 */
[----:B------:R-:W-:Y:S01]  /*25d0*/  LDSM.16.MT88.4 R132, [R132] ;  /* 0x000000008484783b */ /* 0x000fe20000004200 */
[C---:B------:R-:W-:Y:S01]  /*25e0*/  IADD3 R37, R178.reuse, 0xe9c0, RZ ;  /* 0x0000e9c0b2257810 */ /* 0x040fe20007ffe0ff */
[C---:B--2---:R-:W-:Y:S07]  /*25f0*/  HMMA.16816.F16 R170, R56.reuse, R84, R30 ;  /* 0x0000005438aa723c */ /* 0x044fee000000081e */
[C---:B------:R-:W-:Y:S01]  /*2600*/  IADD3 R31, R178.reuse, 0xe980, RZ ;  /* 0x0000e980b21f7810 */ /* 0x040fe20007ffe0ff */
[C---:B------:R-:W-:Y:S01]  /*2610*/  HMMA.16816.F16 R168, R56.reuse, R86, R130 ;  /* 0x0000005638a8723c */ /* 0x040fe20000000882 */
[----:B------:R-:W2:Y:S04]  /*2620*/  LDSM.16.MT88.4 R84, [R120] ;  /* 0x000000007854783b */ /* 0x000ea80000004200 */
[----:B------:R-:W-:Y:S03]  /*2630*/  LDSM.16.MT88.4 R120, [R181] ;  /* 0x00000000b578783b */ /* 0x000fe60000004200 */
[C---:B---3--:R-:W-:Y:S07]  /*2640*/  HMMA.16816.F16 R150, R56.reuse, R124, R42 ;  /* 0x0000007c3896723c */ /* 0x048fee000000082a */
[----:B------:R-:W-:Y:S01]  /*2650*/  IADD3 R43, R178, 0xea40, RZ ;  /* 0x0000ea40b22b7810 */ /* 0x000fe20007ffe0ff */
[----:B----4-:R-:W-:Y:S04]  /*2660*/  HMMA.16816.F16 R124, R56, R96, R112 ;  /* 0x00000060387c723c */ /* 0x010fe80000000870 */
[----:B------:R-:W-:-:S04]  /*2670*/  IMAD.U32 R180, R176, 0x2, R43 ;  /* 0x00000002b0b47824 */ /* 0x000fc800078e002b */
[C---:B-----5:R-:W-:Y:S08]  /*2680*/  HMMA.16816.F16 R96, R56.reuse, R72, R108 ;  /* 0x000000483860723c */ /* 0x060ff0000000086c */
[C---:B------:R-:W-:Y:S08]  /*2690*/  HMMA.16816.F16 R72, R56.reuse, R60, R104 ;  /* 0x0000003c3848723c */ /* 0x040ff00000000868 */
[C---:B------:R-:W-:Y:S07]  /*26a0*/  HMMA.16816.F16 R154, R56.reuse, R64, R38 ;  /* 0x00000040389a723c */ /* 0x040fee0000000826 */
[----:B------:R-:W-:Y:S01]  /*26b0*/  IADD3 R39, R178, 0xe9e0, RZ ;  /* 0x0000e9e0b2277810 */ /* 0x000fe20007ffe0ff */
[----:B------:R-:W-:Y:S04]  /*26c0*/  HMMA.16816.F16 R152, R56, R66, R40 ;  /* 0x000000423898723c */ /* 0x000fe80000000828 */
[----:B------:R-:W-:-:S03]  /*26d0*/  IMAD.U32 R39, R176, 0x2, R39 ;  /* 0x00000002b0277824 */ /* 0x000fc600078e0027 */
[----:B------:R-:W-:Y:S01]  /*26e0*/  IADD3 R41, R178, 0xea00, RZ ;  /* 0x0000ea00b2297810 */ /* 0x000fe20007ffe0ff */
[C---:B------:R-:W-:Y:S01]  /*26f0*/  HMMA.16816.F16 R126, R56.reuse, R126, R118 ;  /* 0x0000007e387e723c */ /* 0x040fe20000000876 */
[C---:B------:R-:W-:Y:S01]  /*2700*/  IMAD.U32 R40, R176.reuse, 0x2, R37 ;  /* 0x00000002b0287824 */ /* 0x040fe200078e0025 */
[----:B------:R-:W-:Y:S02]  /*2710*/  LDSM.16.MT88.4 R140, [R39] ;  /* 0x00000000278c783b */ /* 0x000fe40000004200 */
[C---:B------:R-:W-:Y:S02]  /*2720*/  IMAD.U32 R34, R176.reuse, 0x2, R41 ;  /* 0x00000002b0227824 */ /* 0x040fe400078e0029 */
[----:B------:R-:W-:Y:S02]  /*2730*/  LDSM.16.MT88.4 R36, [R39] ;  /* 0x000000002724783b */ /* 0x000fe40000004200 */
[C---:B------:R-:W-:Y:S02]  /*2740*/  HMMA.16816.F16 R98, R56.reuse, R98, R114 ;  /* 0x000000623862723c */ /* 0x040fe40000000872 */
[----:B------:R-:W-:Y:S06]  /*2750*/  LDSM.16.MT88.4 R128, [R34] ;  /* 0x000000002280783b */ /* 0x000fec0000004200 */
[C---:B------:R-:W-:Y:S01]  /*2760*/  HMMA.16816.F16 R74, R56.reuse, R74, R110 ;  /* 0x0000004a384a723c */ /* 0x040fe2000000086e */
[----:B------:R-:W-:Y:S07]  /*2770*/  LDSM.16.MT88.4 R108, [R117] ;  /* 0x00000000756c783b */ /* 0x000fee0000004200 */
[C---:B------:R-:W-:Y:S01]  /*2780*/  HMMA.16816.F16 R62, R56.reuse, R62, R106 ;  /* 0x0000003e383e723c */ /* 0x040fe2000000086a */
[----:B------:R-:W-:Y:S04]  /*2790*/  LDSM.16.MT88.4 R104, [R116] ;  /* 0x000000007468783b */ /* 0x000fe80000004200 */
[----:B------:R-:W-:Y:S03]  /*27a0*/  LDSM.16.MT88.4 R116, [R180] ;  /* 0x00000000b474783b */ /* 0x000fe60000004200 */
[C---:B------:R-:W-:Y:S08]  /*27b0*/  HMMA.16816.F16 R60, R56.reuse, R52, R100 ;  /* 0x00000034383c723c */ /* 0x040ff00000000864 */
[----:B------:R-:W-:Y:S01]  /*27c0*/  HMMA.16816.F16 R58, R56, R54, R102 ;  /* 0x00000036383a723c */ /* 0x000fe20000000866 */
[----:B------:R-:W-:Y:S07]  /*27d0*/  LDSM.16.MT88.4 R52, [R179] ;  /* 0x00000000b334783b */ /* 0x000fee0000004200 */
[C---:B------:R-:W-:Y:S07]  /*27e0*/  HMMA.16816.F16 R56, R164.reuse, R48, R92 ;  /* 0x00000030a438723c */ /* 0x040fee000000085c */
[----:B------:R-:W-:Y:S01]  /*27f0*/  IMAD.U32 R48, R176, 0x2, R31 ;  /* 0x00000002b0307824 */ /* 0x000fe200078e001f */
[C---:B------:R-:W-:Y:S01]  /*2800*/  IADD3 R31, R177.reuse, 0x20, RZ ;  /* 0x00000020b11f7810 */ /* 0x040fe20007ffe0ff */
[----:B-1----:R-:W-:Y:S03]  /*2810*/  HMMA.16816.F16 R146, R164, R44, R146 ;  /* 0x0000002ca492723c */ /* 0x002fe60000000892 */
[----:B------:R-:W-:Y:S01]  /*2820*/  LDSM.16.MT88.4 R100, [R48] ;  /* 0x000000003064783b */ /* 0x000fe20000004200 */
[----:B------:R-:W-:Y:S01]  /*2830*/  IMAD.U32 R112, R174, 0x2, R31 ;  /* 0x00000002ae707824 */ /* 0x000fe200078e001f */
[----:B------:R-:W-:-:S02]  /*2840*/  IADD3 R31, R177, 0x920, RZ ;  /* 0x00000920b11f7810 */ /* 0x000fc40007ffe0ff */
[----:B------:R-:W-:Y:S01]  /*2850*/  IMAD.U32 R44, R176, 0x2, R35 ;  /* 0x00000002b02c7824 */ /* 0x000fe200078e0023 */
[C---:B------:R-:W-:Y:S02]  /*2860*/  HMMA.16816.F16 R80, R164.reuse, R80, R28 ;  /* 0x00000050a450723c */ /* 0x040fe4000000081c */
[----:B------:R-:W-:Y:S01]  /*2870*/  IMAD.U32 R31, R174, 0x2, R31 ;  /* 0x00000002ae1f7824 */ /* 0x000fe200078e001f */
[----:B------:R-:W-:Y:S05]  /*2880*/  LDSM.16.M88.4 R112, [R112] ;  /* 0x000000007070783b */ /* 0x000fea0000000200 */
[C---:B------:R-:W-:Y:S01]  /*2890*/  HMMA.16816.F16 R82, R164.reuse, R82, R32 ;  /* 0x00000052a452723c */ /* 0x040fe20000000820 */
[----:B------:R-:W-:Y:S04]  /*28a0*/  LDSM.16.M88.4 R28, [R31] ;  /* 0x000000001f1c783b */ /* 0x000fe80000000200 */
[----:B------:R-:W1:Y:S03]  /*28b0*/  LDSM.16.MT88.4 R32, [R34] ;  /* 0x000000002220783b */ /* 0x000e660000004200 */
[C---:B------:R-:W-:Y:S08]  /*28c0*/  HMMA.16816.F16 R70, R164.reuse, R46, R90 ;  /* 0x0000002ea446723c */ /* 0x040ff0000000085a */
[C---:B------:R-:W-:Y:S01]  /*28d0*/  HMMA.16816.F16 R78, R164.reuse, R78, R88 ;  /* 0x0000004ea44e723c */ /* 0x040fe20000000858 */
[----:B------:R-:W-:Y:S04]  /*28e0*/  LDSM.16.MT88.4 R88, [R40] ;  /* 0x000000002858783b */ /* 0x000fe80000004200 */
[----:B------:R-:W3:Y:S03]  /*28f0*/  LDSM.16.MT88.4 R40, [R40] ;  /* 0x000000002828783b */ /* 0x000ee60000004200 */
[C---:B------:R-:W-:Y:S01]  /*2900*/  HMMA.16816.F16 R76, R164.reuse, R76, R94 ;  /* 0x0000004ca44c723c */ /* 0x040fe2000000085e */
[----:B------:R-:W4:Y:S04]  /*2910*/  LDSM.16.MT88.4 R92, [R44] ;  /* 0x000000002c5c783b */ /* 0x000f280000004200 */
[----:B------:R-:W5:Y:S03]  /*2920*/  LDSM.16.MT88.4 R44, [R44] ;  /* 0x000000002c2c783b */ /* 0x000f660000004200 */
[C---:B--2---:R-:W-:Y:S08]  /*2930*/  HMMA.16816.F16 R86, R164.reuse, R86, R138 ;  /* 0x00000056a456723c */ /* 0x044ff0000000088a */
[C---:B------:R-:W-:Y:S08]  /*2940*/  HMMA.16816.F16 R84, R164.reuse, R84, R162 ;  /* 0x00000054a454723c */ /* 0x040ff000000008a2 */
[----:B------:R-:W-:Y:S01]  /*2950*/  HMMA.16816.F16 R144, R164, R50, R144 ;  /* 0x00000032a490723c */ /* 0x000fe20000000890 */
[----:B------:R-:W2:Y:S07]  /*2960*/  LDSM.16.MT88.4 R48, [R48] ;  /* 0x000000003030783b */ /* 0x000eae0000004200 */
[----:B-1----:R-:W-:Y:S07]  /*2970*/  HMMA.16816.F16 R86, R28, R34, R86 ;  /* 0x000000221c56723c */ /* 0x002fee0000000856 */
[----:B------:R-:W-:Y:S01]  /*2980*/  IADD3 R35, R177, 0x40, RZ ;  /* 0x00000040b1237810 */ /* 0x000fe20007ffe0ff */
[----:B------:R-:W-:Y:S08]  /*2990*/  HMMA.16816.F16 R150, R112, R140, R150 ;  /* 0x0000008c7096723c */ /* 0x000ff00000000896 */
[----:B------:R-:W-:Y:S07]  /*29a0*/  HMMA.16816.F16 R84, R28, R32, R84 ;  /* 0x000000201c54723c */ /* 0x000fee0000000854 */
[C---:B------:R-:W-:Y:S01]  /*29b0*/  IADD3 R33, R178.reuse, 0xfa80, RZ ;  /* 0x0000fa80b2217810 */ /* 0x040fe20007ffe0ff */
[C---:B------:R-:W-:Y:S08]  /*29c0*/  HMMA.16816.F16 R140, R112.reuse, R128, R124 ;  /* 0x00000080708c723c */ /* 0x040ff0000000087c */
[----:B------:R-:W-:Y:S08]  /*29d0*/  HMMA.16816.F16 R128, R112, R120, R96 ;  /* 0x000000787080723c */ /* 0x000ff00000000860 */
[----:B------:R-:W-:Y:S07]  /*29e0*/  HMMA.16816.F16 R80, R28, R36, R80 ;  /* 0x000000241c50723c */ /* 0x000fee0000000850 */
[----:B------:R-:W-:Y:S01]  /*29f0*/  IADD3 R37, R178, 0xfaa0, RZ ;  /* 0x0000faa0b2257810 */ /* 0x000fe20007ffe0ff */
[----:B------:R-:W-:Y:S08]  /*2a00*/  HMMA.16816.F16 R120, R112, R116, R72 ;  /* 0x000000747078723c */ /* 0x000ff00000000848 */
[----:B------:R-:W-:Y:S08]  /*2a10*/  HMMA.16816.F16 R64, R164, R134, R26 ;  /* 0x00000086a440723c */ /* 0x000ff0000000081a */
[----:B------:R-:W-:Y:S07]  /*2a20*/  HMMA.16816.F16 R116, R112, R52, R60 ;  /* 0x000000347074723c */ /* 0x000fee000000083c */
[----:B------:R-:W-:Y:S01]  /*2a30*/  IMAD.U32 R60, R174, 0x2, R35 ;  /* 0x00000002ae3c7824 */ /* 0x000fe200078e0023 */
[----:B------:R-:W-:Y:S01]  /*2a40*/  HMMA.16816.F16 R82, R28, R38, R82 ;  /* 0x000000261c52723c */ /* 0x000fe20000000852 */
[----:B------:R-:W-:-:S06]  /*2a50*/  IADD3 R53, R178, 0xfb60, RZ ;  /* 0x0000fb60b2357810 */ /* 0x000fcc0007ffe0ff */
[----:B------:R-:W-:Y:S01]  /*2a60*/  IADD3 R39, R178, 0xfac0, RZ ;  /* 0x0000fac0b2277810 */ /* 0x000fe20007ffe0ff */
[----:B------:R-:W-:Y:S07]  /*2a70*/  HMMA.16816.F16 R26, R164, R104, R160 ;  /* 0x00000068a41a723c */ /* 0x000fee00000008a0 */
[----:B------:R-:W-:Y:S01]  /*2a80*/  IMAD.U32 R104, R176, 0x2, R33 ;  /* 0x00000002b0687824 */ /* 0x000fe200078e0021 */
[----:B------:R-:W-:Y:S01]  /*2a90*/  HMMA.16816.F16 R122, R112, R122, R74 ;  /* 0x0000007a707a723c */ /* 0x000fe2000000084a */
[----:B------:R-:W1:Y:S04]  /*2aa0*/  LDSM.16.MT88.4 R72, [R181] ;  /* 0x00000000b548783b */ /* 0x000e680000004200 */
[----:B------:R-:W-:Y:S03]  /*2ab0*/  LDSM.16.MT88.4 R32, [R104] ;  /* 0x000000006820783b */ /* 0x000fe60000004200 */
[----:B---3--:R-:W-:Y:S07]  /*2ac0*/  HMMA.16816.F16 R76, R28, R40, R76 ;  /* 0x000000281c4c723c */ /* 0x008fee000000084c */
[----:B------:R-:W-:Y:S01]  /*2ad0*/  IADD3 R41, R178, 0xfae0, RZ ;  /* 0x0000fae0b2297810 */ /* 0x000fe20007ffe0ff */
[----:B------:R-:W-:Y:S04]  /*2ae0*/  HMMA.16816.F16 R154, R112, R88, R154 ;  /* 0x00000058709a723c */ /* 0x000fe8000000089a */
[----:B------:R-:W-:-:S03]  /*2af0*/  IMAD.U32 R96, R176, 0x2, R41 ;  /* 0x00000002b0607824 */ /* 0x000fc600078e0029 */
[----:B------:R-:W-:Y:S01]  /*2b00*/  IMAD.U32 R88, R176, 0x2, R37 ;  /* 0x00000002b0587824 */ /* 0x000fe200078e0025 */
[----:B------:R-:W-:Y:S01]  /*2b10*/  HMMA.16816.F16 R66, R164, R132, R136 ;  /* 0x00000084a442723c */ /* 0x000fe20000000888 */
[----:B------:R-:W3:Y:S07]  /*2b20*/  LDSM.16.MT88.4 R136, [R180] ;  /* 0x00000000b488783b */ /* 0x000eee0000004200 */
[----:B------:R-:W-:Y:S01]  /*2b30*/  HMMA.16816.F16 R142, R112, R142, R126 ;  /* 0x0000008e708e723c */ /* 0x000fe2000000087e */
[----:B------:R-:W1:Y:S07]  /*2b40*/  LDSM.16.MT88.4 R124, [R179] ;  /* 0x00000000b37c783b */ /* 0x000e6e0000004200 */
[----:B------:R-:W-:Y:S07]  /*2b50*/  HMMA.16816.F16 R78, R28, R42, R78 ;  /* 0x0000002a1c4e723c */ /* 0x000fee000000084e */
[----:B------:R-:W-:Y:S01]  /*2b60*/  IADD3 R43, R178, 0xfb00, RZ ;  /* 0x0000fb00b22b7810 */ /* 0x000fe20007ffe0ff */
[C---:B----4-:R-:W-:Y:S07]  /*2b70*/  HMMA.16816.F16 R158, R112.reuse, R92, R158 ;  /* 0x0000005c709e723c */ /* 0x050fee000000089e */
[----:B------:R-:W-:Y:S01]  /*2b80*/  IMAD.U32 R92, R176, 0x2, R39 ;  /* 0x00000002b05c7824 */ /* 0x000fe200078e0027 */
[----:B------:R-:W-:Y:S01]  /*2b90*/  HMMA.16816.F16 R118, R112, R118, R62 ;  /* 0x000000767076723c */ /* 0x000fe2000000083e */
[----:B------:R-:W4:Y:S04]  /*2ba0*/  LDSM.16.M88.4 R60, [R60] ;  /* 0x000000003c3c783b */ /* 0x000f280000000200 */
[----:B------:R-:W1:Y:S03]  /*2bb0*/  LDSM.16.MT88.4 R36, [R88] ;  /* 0x000000005824783b */ /* 0x000e660000004200 */
[C---:B-----5:R-:W-:Y:S07]  /*2bc0*/  HMMA.16816.F16 R146, R28.reuse, R44, R146 ;  /* 0x0000002c1c92723c */ /* 0x060fee0000000892 */
[C---:B------:R-:W-:Y:S01]  /*2bd0*/  IADD3 R45, R178.reuse, 0xfb20, RZ ;  /* 0x0000fb20b22d7810 */ /* 0x040fe20007ffe0ff */
[----:B------:R-:W-:Y:S07]  /*2be0*/  HMMA.16816.F16 R70, R28, R46, R70 ;  /* 0x0000002e1c46723c */ /* 0x000fee0000000846 */
[----:B------:R-:W-:Y:S01]  /*2bf0*/  IADD3 R47, R178, 0xfb40, RZ ;  /* 0x0000fb40b22f7810 */ /* 0x000fe20007ffe0ff */
[----:B------:R-:W-:Y:S07]  /*2c00*/  HMMA.16816.F16 R162, R112, R100, R170 ;  /* 0x0000006470a2723c */ /* 0x000fee00000008aa */
[C---:B------:R-:W-:Y:S01]  /*2c10*/  IMAD.U32 R100, R176.reuse, 0x2, R43 ;  /* 0x00000002b0647824 */ /* 0x040fe200078e002b */
[C---:B------:R-:W-:Y:S01]  /*2c20*/  HMMA.16816.F16 R68, R164.reuse, R108, R68 ;  /* 0x0000006ca444723c */ /* 0x040fe20000000844 */
[----:B------:R-:W5:Y:S07]  /*2c30*/  LDSM.16.MT88.4 R40, [R92] ;  /* 0x000000005c28783b */ /* 0x000f6e0000004200 */
[C---:B------:R-:W-:Y:S08]  /*2c40*/  HMMA.16816.F16 R148, R164.reuse, R110, R148 ;  /* 0x0000006ea494723c */ /* 0x040ff00000000894 */
[----:B------:R-:W-:Y:S01]  /*2c50*/  HMMA.16816.F16 R164, R164, R106, R172 ;  /* 0x0000006aa4a4723c */ /* 0x000fe200000008ac */
[----:B------:R-:W-:Y:S06]  /*2c60*/  LDSM.16.MT88.4 R104, [R104] ;  /* 0x000000006868783b */ /* 0x000fec0000004200 */
[C---:B------:R-:W-:Y:S01]  /*2c70*/  IMAD.U32 R167, R176.reuse, 0x2, R47 ;  /* 0x00000002b0a77824 */ /* 0x040fe200078e002f */
[----:B------:R-:W-:Y:S01]  /*2c80*/  HMMA.16816.F16 R160, R112, R102, R168 ;  /* 0x0000006670a0723c */ /* 0x000fe200000008a8 */
[----:B------:R-:W-:-:S05]  /*2c90*/  IMAD.U32 R166, R176, 0x2, R53 ;  /* 0x00000002b0a67824 */ /* 0x000fca00078e0035 */
[----:B------:R-:W-:Y:S01]  /*2ca0*/  LDSM.16.MT88.4 R108, [R166] ;  /* 0x00000000a66c783b */ /* 0x000fe20000004200 */
[----:B------:R-:W-:Y:S01]  /*2cb0*/  IMAD.U32 R168, R176, 0x2, R45 ;  /* 0x00000002b0a87824 */ /* 0x000fe200078e002d */
[C---:B------:R-:W-:Y:S02]  /*2cc0*/  HMMA.16816.F16 R156, R112.reuse, R94, R156 ;  /* 0x0000005e709c723c */ /* 0x040fe4000000089c */
[----:B------:R-:W1:Y:S04]  /*2cd0*/  LDSM.16.MT88.4 R44, [R96] ;  /* 0x00000000602c783b */ /* 0x000e680000004200 */
[----:B------:R-:W-:Y:S02]  /*2ce0*/  LDSM.16.MT88.4 R92, [R92] ;  /* 0x000000005c5c783b */ /* 0x000fe40000004200 */
[C---:B------:R-:W-:Y:S02]  /*2cf0*/  HMMA.16816.F16 R152, R112.reuse, R90, R152 ;  /* 0x0000005a7098723c */ /* 0x040fe40000000898 */
[----:B------:R-:W-:Y:S06]  /*2d00*/  LDSM.16.MT88.4 R88, [R88] ;  /* 0x000000005858783b */ /* 0x000fec0000004200 */
[C---:B------:R-:W-:Y:S01]  /*2d10*/  HMMA.16816.F16 R130, R112.reuse, R130, R98 ;  /* 0x000000827082723c */ /* 0x040fe20000000862 */
[----:B------:R-:W-:Y:S07]  /*2d20*/  LDSM.16.MT88.4 R96, [R96] ;  /* 0x000000006060783b */ /* 0x000fee0000004200 */
[----:B------:R-:W-:Y:S01]  /*2d30*/  HMMA.16816.F16 R114, R112, R54, R58 ;  /* 0x000000367072723c */ /* 0x000fe2000000083a */
[----:B------:R-:W-:Y:S07]  /*2d40*/  LDSM.16.MT88.4 R52, [R168] ;  /* 0x00000000a834783b */ /* 0x000fee0000004200 */
[C---:B--2---:R-:W-:Y:S07]  /*2d50*/  HMMA.16816.F16 R112, R28.reuse, R48, R56 ;  /* 0x000000301c70723c */ /* 0x044fee0000000838 */
[C---:B------:R-:W-:Y:S01]  /*2d60*/  IADD3 R57, R177.reuse, 0x940, RZ ;  /* 0x00000940b1397810 */ /* 0x040fe20007ffe0ff */
[C---:B------:R-:W-:Y:S01]  /*2d70*/  HMMA.16816.F16 R144, R28.reuse, R50, R144 ;  /* 0x000000321c90723c */ /* 0x040fe20000000890 */
[----:B------:R-:W2:Y:S03]  /*2d80*/  LDSM.16.MT88.4 R48, [R100] ;  /* 0x000000006430783b */ /* 0x000ea60000004200 */
[----:B------:R-:W-:Y:S01]  /*2d90*/  IMAD.U32 R132, R174, 0x2, R57 ;  /* 0x00000002ae847824 */ /* 0x000fe200078e0039 */
[----:B------:R-:W-:Y:S03]  /*2da0*/  LDSM.16.MT88.4 R100, [R100] ;  /* 0x000000006464783b */ /* 0x000fe60000004200 */
[C---:B-1----:R-:W-:Y:S01]  /*2db0*/  HMMA.16816.F16 R66, R28.reuse, R72, R66 ;  /* 0x000000481c42723c */ /* 0x042fe20000000842 */
[----:B------:R-:W-:Y:S04]  /*2dc0*/  LDSM.16.MT88.4 R56, [R167] ;  /* 0x00000000a738783b */ /* 0x000fe80000004200 */
[----:B------:R-:W1:Y:S03]  /*2dd0*/  LDSM.16.M88.4 R132, [R132] ;  /* 0x000000008484783b */ /* 0x000e660000000200 */
[C---:B------:R-:W-:Y:S01]  /*2de0*/  HMMA.16816.F16 R64, R28.reuse, R74, R64 ;  /* 0x0000004a1c40723c */ /* 0x040fe20000000840 */
[----:B------:R-:W1:Y:S07]  /*2df0*/  LDSM.16.MT88.4 R72, [R168] ;  /* 0x00000000a848783b */ /* 0x000e6e0000004200 */
[C---:B---3--:R-:W-:Y:S08]  /*2e00*/  HMMA.16816.F16 R68, R28.reuse, R136, R68 ;  /* 0x000000881c44723c */ /* 0x048ff00000000844 */
[C---:B------:R-:W-:Y:S01]  /*2e10*/  HMMA.16816.F16 R148, R28.reuse, R138, R148 ;  /* 0x0000008a1c94723c */ /* 0x040fe20000000894 */
[----:B------:R-:W-:Y:S07]  /*2e20*/  LDSM.16.MT88.4 R136, [R166] ;  /* 0x00000000a688783b */ /* 0x000fee0000004200 */
[C---:B------:R-:W-:Y:S08]  /*2e30*/  HMMA.16816.F16 R26, R28.reuse, R124, R26 ;  /* 0x0000007c1c1a723c */ /* 0x040ff0000000081a */
[----:B------:R-:W-:Y:S08]  /*2e40*/  HMMA.16816.F16 R28, R28, R126, R164 ;  /* 0x0000007e1c1c723c */ /* 0x000ff000000008a4 */
[C---:B----4-:R-:W-:Y:S08]  /*2e50*/  HMMA.16816.F16 R30, R60.reuse, R32, R162 ;  /* 0x000000203c1e723c */ /* 0x050ff000000008a2 */
[C---:B------:R-:W-:Y:S08]  /*2e60*/  HMMA.16816.F16 R32, R60.reuse, R34, R160 ;  /* 0x000000223c20723c */ /* 0x040ff000000008a0 */
[C---:B------:R-:W-:Y:S08]  /*2e70*/  HMMA.16816.F16 R34, R60.reuse, R36, R158 ;  /* 0x000000243c22723c */ /* 0x040ff0000000089e */
[C---:B------:R-:W-:Y:S08]  /*2e80*/  HMMA.16816.F16 R36, R60.reuse, R38, R156 ;  /* 0x000000263c24723c */ /* 0x040ff0000000089c */
[C---:B-----5:R-:W-:Y:S08]  /*2e90*/  HMMA.16816.F16 R38, R60.reuse, R40, R154 ;  /* 0x000000283c26723c */ /* 0x060ff0000000089a */
[C---:B------:R-:W-:Y:S08]  /*2ea0*/  HMMA.16816.F16 R40, R60.reuse, R42, R152 ;  /* 0x0000002a3c28723c */ /* 0x040ff00000000898 */
[C---:B------:R-:W-:Y:S08]  /*2eb0*/  HMMA.16816.F16 R42, R60.reuse, R44, R150 ;  /* 0x0000002c3c2a723c */ /* 0x040ff00000000896 */
[C---:B------:R-:W-:Y:S08]  /*2ec0*/  HMMA.16816.F16 R44, R60.reuse, R46, R142 ;  /* 0x0000002e3c2c723c */ /* 0x040ff0000000088e */
[----:B--2---:R-:W-:Y:S01]  /*2ed0*/  HMMA.16816.F16 R46, R60, R48, R140 ;  /* 0x000000303c2e723c */ /* 0x004fe2000000088c */
[----:B------:R2:W3:Y:S07]  /*2ee0*/  LDSM.16.MT88.4 R140, [R167] ;  /* 0x00000000a78c783b */ /* 0x0004ee0000004200 */
[C---:B-1----:R-:W-:Y:S07]  /*2ef0*/  HMMA.16816.F16 R150, R132.reuse, R90, R70 ;  /* 0x0000005a8496723c */ /* 0x042fee0000000846 */
[C---:B------:R-:W-:Y:S01]  /*2f00*/  IADD3 R71, R177.reuse, 0x60, RZ ;  /* 0x00000060b1477810 */ /* 0x040fe20007ffe0ff */
[----:B------:R-:W-:Y:S01]  /*2f10*/  HMMA.16816.F16 R156, R132, R96, R80 ;  /* 0x00000060849c723c */ /* 0x000fe20000000850 */
[----:B------:R-:W-:-:S03]  /*2f20*/  IADD3 R177, R177, 0x960, RZ ;  /* 0x00000960b1b17810 */ /* 0x000fc60007ffe0ff */
[----:B------:R-:W-:-:S03]  /*2f30*/  IMAD.U32 R71, R174, 0x2, R71 ;  /* 0x00000002ae477824 */ /* 0x000fc600078e0047 */
[C---:B------:R-:W-:Y:S01]  /*2f40*/  IADD3 R81, R178.reuse, 0x10c00, RZ ;  /* 0x00010c00b2517810 */ /* 0x040fe20007ffe0ff */
[C---:B------:R-:W-:Y:S07]  /*2f50*/  HMMA.16816.F16 R164, R132.reuse, R72, R66 ;  /* 0x0000004884a4723c */ /* 0x040fee0000000842 */
[C---:B------:R-:W-:Y:S01]  /*2f60*/  IADD3 R67, R178.reuse, 0x10b80, RZ ;  /* 0x00010b80b2437810 */ /* 0x040fe20007ffe0ff */
[----:B------:R-:W-:Y:S01]  /*2f70*/  HMMA.16816.F16 R152, R132, R92, R76 ;  /* 0x0000005c8498723c */ /* 0x000fe2000000084c */
[----:B------:R-:W-:Y:S01]  /*2f80*/  IADD3 R73, R178, 0x10ba0, RZ ;  /* 0x00010ba0b2497810 */ /* 0x000fe20007ffe0ff */
[----:B------:R-:W-:-:S05]  /*2f90*/  IMAD.U32 R66, R174, 0x2, R177 ;  /* 0x00000002ae427824 */ /* 0x000fca00078e00b1 */
[----:B------:R-:W-:Y:S01]  /*2fa0*/  IADD3 R77, R178, 0x10bc0, RZ ;  /* 0x00010bc0b24d7810 */ /* 0x000fe20007ffe0ff */
[----:B------:R-:W-:Y:S01]  /*2fb0*/  HMMA.16816.F16 R154, R132, R94, R78 ;  /* 0x0000005e849a723c */ /* 0x000fe2000000084e */
[C---:B------:R-:W-:Y:S02]  /*2fc0*/  IMAD.U32 R92, R176.reuse, 0x2, R67 ;  /* 0x00000002b05c7824 */ /* 0x040fe400078e0043 */
[----:B------:R-:W-:-:S04]  /*2fd0*/  IMAD.U32 R76, R176, 0x2, R81 ;  /* 0x00000002b04c7824 */ /* 0x000fc800078e0051 */
[----:B------:R-:W-:Y:S01]  /*2fe0*/  IADD3 R79, R178, 0x10be0, RZ ;  /* 0x00010be0b24f7810 */ /* 0x000fe20007ffe0ff */
[----:B------:R-:W-:Y:S01]  /*2ff0*/  HMMA.16816.F16 R158, R132, R98, R82 ;  /* 0x00000062849e723c */ /* 0x000fe20000000852 */
[----:B------:R-:W-:Y:S03]  /*3000*/  LDSM.16.M88.4 R96, [R71] ;  /* 0x000000004760783b */ /* 0x000fe60000000200 */
[----:B------:R-:W-:-:S03]  /*3010*/  IMAD.U32 R80, R176, 0x2, R79 ;  /* 0x00000002b0507824 */ /* 0x000fc600078e004f */
[----:B------:R-:W-:Y:S01]  /*3020*/  IADD3 R83, R178, 0x10c20, RZ ;  /* 0x00010c20b2537810 */ /* 0x000fe20007ffe0ff */
[----:B------:R-:W-:Y:S04]  /*3030*/  HMMA.16816.F16 R162, R132, R100, R84 ;  /* 0x0000006484a2723c */ /* 0x000fe80000000854 */
[----:B------:R-:W-:-:S03]  /*3040*/  IMAD.U32 R72, R176, 0x2, R83 ;  /* 0x00000002b0487824 */ /* 0x000fc600078e0053 */
[----:B------:R-:W-:Y:S01]  /*3050*/  IADD3 R85, R178, 0x10c40, RZ ;  /* 0x00010c40b2557810 */ /* 0x000fe20007ffe0ff */
[----:B------:R-:W-:Y:S01]  /*3060*/  HMMA.16816.F16 R160, R132, R102, R86 ;  /* 0x0000006684a0723c */ /* 0x000fe20000000856 */
[----:B------:R-:W-:-:S03]  /*3070*/  IMAD.U32 R84, R176, 0x2, R77 ;  /* 0x00000002b0547824 */ /* 0x000fc600078e004d */
[----:B------:R-:W-:-:S03]  /*3080*/  IMAD.U32 R70, R176, 0x2, R85 ;  /* 0x00000002b0467824 */ /* 0x000fc600078e0055 */
[----:B------:R-:W-:Y:S01]  /*3090*/  IADD3 R87, R178, 0x10c60, RZ ;  /* 0x00010c60b2577810 */ /* 0x000fe20007ffe0ff */
[C---:B------:R-:W-:Y:S08]  /*30a0*/  HMMA.16816.F16 R48, R60.reuse, R50, R130 ;  /* 0x000000323c30723c */ /* 0x040ff00000000882 */
[C---:B------:R-:W-:Y:S01]  /*30b0*/  HMMA.16816.F16 R50, R60.reuse, R52, R128 ;  /* 0x000000343c32723c */ /* 0x040fe20000000880 */
[----:B------:R-:W1:Y:S04]  /*30c0*/  LDSM.16.MT88.4 R128, [R92] ;  /* 0x000000005c80783b */ /* 0x000e680000004200 */
[----:B------:R-:W-:Y:S03]  /*30d0*/  LDSM.16.MT88.4 R92, [R92] ;  /* 0x000000005c5c783b */ /* 0x000fe60000004200 */
[----:B------:R-:W-:Y:S08]  /*30e0*/  HMMA.16816.F16 R52, R60, R54, R122 ;  /* 0x000000363c34723c */ /* 0x000ff0000000087a */
[----:B------:R-:W-:Y:S07]  /*30f0*/  HMMA.16816.F16 R146, R132, R88, R146 ;  /* 0x000000588492723c */ /* 0x000fee0000000892 */
[C---:B------:R-:W-:Y:S01]  /*3100*/  IMAD.U32 R88, R176.reuse, 0x2, R73 ;  /* 0x00000002b0587824 */ /* 0x040fe200078e0049 */
[C---:B------:R-:W-:Y:S01]  /*3110*/  HMMA.16816.F16 R54, R60.reuse, R56, R120 ;  /* 0x000000383c36723c */ /* 0x040fe20000000878 */
[----:B------:R-:W-:Y:S01]  /*3120*/  IMAD.U32 R176, R176, 0x2, R87 ;  /* 0x00000002b0b07824 */ /* 0x000fe200078e0057 */
[----:B------:R-:W-:Y:S04]  /*3130*/  LDSM.16.MT88.4 R120, [R84] ;  /* 0x000000005478783b */ /* 0x000fe80000004200 */
[----:B------:R-:W-:Y:S02]  /*3140*/  LDSM.16.MT88.4 R124, [R88] ;  /* 0x00000000587c783b */ /* 0x000fe40000004200 */
[C---:B------:R-:W-:Y:S02]  /*3150*/  HMMA.16816.F16 R56, R60.reuse, R58, R118 ;  /* 0x0000003a3c38723c */ /* 0x040fe40000000876 */
[----:B------:R-:W-:Y:S04]  /*3160*/  LDSM.16.MT88.4 R88, [R88] ;  /* 0x000000005858783b */ /* 0x000fe80000004200 */
[----:B------:R-:W-:Y:S02]  /*3170*/  LDSM.16.MT88.4 R100, [R176] ;  /* 0x00000000b064783b */ /* 0x000fe40000004200 */
[C---:B------:R-:W-:Y:S02]  /*3180*/  HMMA.16816.F16 R58, R60.reuse, R108, R116 ;  /* 0x0000006c3c3a723c */ /* 0x040fe40000000874 */
[----:B------:R-:W-:Y:S04]  /*3190*/  LDSM.16.MT88.4 R116, [R80] ;  /* 0x000000005074783b */ /* 0x000fe80000004200 */
[----:B------:R-:W-:Y:S02]  /*31a0*/  LDSM.16.MT88.4 R84, [R84] ;  /* 0x000000005454783b */ /* 0x000fe40000004200 */
[----:B------:R-:W-:Y:S02]  /*31b0*/  HMMA.16816.F16 R60, R60, R110, R114 ;  /* 0x0000006e3c3c723c */ /* 0x000fe40000000872 */
[----:B------:R-:W-:Y:S04]  /*31c0*/  LDSM.16.MT88.4 R108, [R72] ;  /* 0x00000000486c783b */ /* 0x000fe80000004200 */
[----:B------:R-:W-:Y:S02]  /*31d0*/  LDSM.16.MT88.4 R80, [R80] ;  /* 0x000000005050783b */ /* 0x000fe40000004200 */
[C---:B------:R-:W-:Y:S02]  /*31e0*/  HMMA.16816.F16 R62, R132.reuse, R104, R112 ;  /* 0x00000068843e723c */ /* 0x040fe40000000870 */
[----:B------:R-:W-:Y:S04]  /*31f0*/  LDSM.16.MT88.4 R112, [R76] ;  /* 0x000000004c70783b */ /* 0x000fe80000004200 */
[----:B------:R-:W-:Y:S02]  /*3200*/  LDSM.16.MT88.4 R76, [R76] ;  /* 0x000000004c4c783b */ /* 0x000fe40000004200 */
[C---:B------:R-:W-:Y:S02]  /*3210*/  HMMA.16816.F16 R144, R132.reuse, R106, R144 ;  /* 0x0000006a8490723c */ /* 0x040fe40000000890 */
[----:B------:R-:W-:Y:S06]  /*3220*/  LDSM.16.MT88.4 R104, [R70] ;  /* 0x000000004668783b */ /* 0x000fec0000004200 */
[C---:B--2---:R-:W-:Y:S01]  /*3230*/  HMMA.16816.F16 R166, R132.reuse, R74, R64 ;  /* 0x0000004a84a6723c */ /* 0x044fe20000000840 */
[----:B------:R-:W2:Y:S04]  /*3240*/  LDSM.16.M88.4 R64, [R66] ;  /* 0x000000004240783b */ /* 0x000ea80000000200 */
[----:B------:R-:W4:Y:S03]  /*3250*/  LDSM.16.MT88.4 R72, [R72] ;  /* 0x000000004848783b */ /* 0x000f260000004200 */
[C---:B---3--:R-:W-:Y:S01]  /*3260*/  HMMA.16816.F16 R168, R132.reuse, R140, R68 ;  /* 0x0000008c84a8723c */ /* 0x048fe20000000844 */
[----:B------:R-:W3:Y:S07]  /*3270*/  LDSM.16.MT88.4 R68, [R70] ;  /* 0x000000004644783b */ /* 0x000eee0000004200 */
[C---:B------:R-:W-:Y:S01]  /*3280*/  HMMA.16816.F16 R148, R132.reuse, R142, R148 ;  /* 0x0000008e8494723c */ /* 0x040fe20000000894 */
[----:B------:R-:W5:Y:S07]  /*3290*/  LDSM.16.MT88.4 R140, [R176] ;  /* 0x00000000b08c783b */ /* 0x000f6e0000004200 */
[C---:B------:R-:W-:Y:S08]  /*32a0*/  HMMA.16816.F16 R170, R132.reuse, R136, R26 ;  /* 0x0000008884aa723c */ /* 0x040ff0000000081a */
[----:B------:R-:W-:Y:S08]  /*32b0*/  HMMA.16816.F16 R132, R132, R138, R28 ;  /* 0x0000008a8484723c */ /* 0x000ff0000000081c */
[----:B-1----:R-:W-:Y:S08]  /*32c0*/  HMMA.16816.F16 R130, R96, R130, R32 ;  /* 0x000000826082723c */ /* 0x002ff00000000820 */
[C---:B--2---:R-:W-:Y:S08]  /*32d0*/  HMMA.16816.F16 R144, R64.reuse, R94, R144 ;  /* 0x0000005e4090723c */ /* 0x044ff00000000890 */
[C---:B------:R-:W-:Y:S08]  /*32e0*/  HMMA.16816.F16 R146, R64.reuse, R88, R146 ;  /* 0x000000584092723c */ /* 0x040ff00000000892 */
[----:B------:R-:W-:Y:S08]  /*32f0*/  HMMA.16816.F16 R138, R64, R78, R160 ;  /* 0x0000004e408a723c */ /* 0x000ff000000008a0 */
[C---:B------:R-:W-:Y:S08]  /*3300*/  HMMA.16816.F16 R30, R96.reuse, R128, R30 ;  /* 0x00000080601e723c */ /* 0x040ff0000000081e */
        /* <DEDUP_REMOVED lines=21> */
[C---:B----4-:R-:W-:Y:S08]  /*3460*/  HMMA.16816.F16 R136, R64.reuse, R72, R164 ;  /* 0x000000484088723c */ /* 0x050ff000000008a4 */
[C---:B------:R-:W-:Y:S08]  /*3470*/  HMMA.16816.F16 R26, R64.reuse, R74, R166 ;  /* 0x0000004a401a723c */ /* 0x040ff000000008a6 */
[C---:B---3--:R-:W-:Y:S08]  /*3480*/  HMMA.16816.F16 R68, R64.reuse, R68, R168 ;  /* 0x000000444044723c */ /* 0x048ff000000008a8 */
[C---:B------:R-:W-:Y:S08]  /*3490*/  HMMA.16816.F16 R148, R64.reuse, R70, R148 ;  /* 0x000000464094723c */ /* 0x040ff00000000894 */
[C---:B-----5:R-:W-:Y:S08]  /*34a0*/  HMMA.16816.F16 R160, R64.reuse, R140, R170 ;  /* 0x0000008c40a0723c */ /* 0x060ff000000008aa */
[----:B------:R-:W-:Y:S01]  /*34b0*/  HMMA.16816.F16 R172, R64, R142, R132 ;  /* 0x0000008e40ac723c */ /* 0x000fe20000000884 */
[----:B------:R-:W-:Y:S10]  /*34c0*/  @!UPT UIADD3 URZ, URZ, URZ, URZ ;  /* 0x0000003f3f3ff290 */ /* 0x000ff4000fffe03f */
[----:B------:R-:W-:Y:S11]  /*34d0*/  BRA `(.L_x_29) ;  /* 0x000015d000007947 */ /* 0x000ff60003800000 */
.L_x_28:
[----:B------:R-:W-:-:S04]  /*34e0*/  IADD3 R47, R12, 0x2, RZ ;  /* 0x000000020c2f7810 */ /* 0x000fc80007ffe0ff */
[----:B------:R-:W-:-:S13]  /*34f0*/  ISETP.GE.AND P0, PT, R47, UR5, PT ;  /* 0x000000052f007c0c */ /* 0x000fda000bf06270 */
[----:B------:R-:W-:Y:S05]  /*3500*/  @!P0 BRA `(.L_x_30) ;  /* 0x0000002000008947 */ /* 0x000fea0003800000 */
[----:B------:R-:W-:-:S04]  /*3510*/  DEPBAR.LE SB0, 0x0 ;  /* 0x000080000000791a */ /* 0x000fc80000000000 */
[----:B------:R-:W-:Y:S05]  /*3520*/  BRA `(.L_x_29) ;  /* 0x0000158000007947 */ /* 0x000fea0003800000 */
.L_x_30:
[----:B------:R-:W-:Y:S01]  /*3530*/  ISETP.GT.AND P0, PT, R0, 0x3ff, PT ;  /* 0x000003ff0000780c */ /* 0x000fe20003f04270 */
[----:B------:R-:W-:Y:S01]  /*3540*/  IMAD.WIDE.U32 R44, R47, -0x55555555, RZ ;  /* 0xaaaaaaab2f2c7825 */ /* 0x000fe200078e00ff */
[----:B------:R-:W-:Y:S04]  /*3550*/  BSSY B0, `(.L_x_31) ;  /* 0x0000153000007945 */ /* 0x000fe80003800000 */
[----:B------:R-:W-:-:S05]  /*3560*/  SHF.R.U32.HI R44, RZ, 0x1, R45 ;  /* 0x00000001ff2c7819 */ /* 0x000fca000001162d */
[----:B------:R-:W-:Y:S02]  /*3570*/  IMAD R61, R44, -0x3, R47 ;  /* 0xfffffffd2c3d7824 */ /* 0x000fe400078e022f */
[----:B------:R-:W-:Y:S05]  /*3580*/  @P0 BRA `(.L_x_32) ;  /* 0x000014f000000947 */ /* 0x000fea0003800000 */
[----:B------:R-:W-:Y:S01]  /*3590*/  ISETP.NE.AND P0, PT, R22, RZ, PT ;  /* 0x000000ff1600720c */ /* 0x000fe20003f05270 */
[----:B------:R-:W-:Y:S01]  /*35a0*/  IMAD.MOV.U32 R44, RZ, RZ, 0x4800 ;  /* 0x00004800ff2c7424 */ /* 0x000fe200078e00ff */
[----:B------:R-:W-:Y:S01]  /*35b0*/  BSSY B1, `(.L_x_33) ;  /* 0x000003e000017945 */ /* 0x000fe20003800000 */
[----:B------:R-:W-:Y:S01]  /*35c0*/  LEA R62, R12, 0x80, 0x6 ;  /* 0x000000800c3e7811 */ /* 0x000fe200078e30ff */
[----:B------:R-:W-:Y:S02]  /*35d0*/  IMAD.MOV.U32 R50, RZ, RZ, R0 ;  /* 0x000000ffff327224 */ /* 0x000fe400078e0000 */
[----:B------:R-:W-:-:S07]  /*35e0*/  IMAD R63, R61, R44, 0x80 ;  /* 0x000000803d3f7424 */ /* 0x000fce00078e022c */
[----:B------:R-:W-:Y:S05]  /*35f0*/  @!P0 BRA `(.L_x_34) ;  /* 0x0000039000008947 */ /* 0x000fea0003800000 */
[----:B------:R-:W-:Y:S01]  /*3600*/  IMAD.IADD R47, R5, 0x1, R62 ;  /* 0x00000001052f7824 */ /* 0x000fe200078e023e */
[----:B------:R-:W-:Y:S01]  /*3610*/  BSSY B2, `(.L_x_35) ;  /* 0x0000010000027945 */ /* 0x000fe20003800000 */
[----:B------:R-:W-:-:S03]  /*3620*/  ISETP.NE.AND P1, PT, R22, 0x1, PT ;  /* 0x000000011600780c */ /* 0x000fc60003f25270 */
[----:B------:R-:W-:-:S04]  /*3630*/  ISETP.GE.AND P0, PT, R47, c[0x0][0x180], PT ;  /* 0x000060002f007a0c */ /* 0x000fc80003f06270 */
[----:B------:R-:W-:-:S13]  /*3640*/  ISETP.GE.OR P0, PT, R17, c[0x0][0x178], P0 ;  /* 0x00005e0011007a0c */ /* 0x000fda0000706670 */
[----:B------:R-:W-:Y:S05]  /*3650*/  @P0 BRA `(.L_x_36) ;  /* 0x000000b000000947 */ /* 0x000fea0003800000 */
[----:B------:R-:W-:Y:S01]  /*3660*/  SHF.R.S32.HI R45, RZ, 0x1f, R47 ;  /* 0x0000001fff2d7819 */ /* 0x000fe2000001142f */
[----:B------:R-:W-:Y:S01]  /*3670*/  IMAD R48, R14, 0x48, R5 ;  /* 0x000000480e307824 */ /* 0x000fe200078e0205 */
[----:B------:R-:W-:-:S03]  /*3680*/  IADD3 R46, P0, R24, R47, RZ ;  /* 0x0000002f182e7210 */ /* 0x000fc60007f1e0ff */
[----:B------:R-:W-:Y:S01]  /*3690*/  IMAD R47, R48, 0x2, R63 ;  /* 0x00000002302f7824 */ /* 0x000fe200078e023f */
[----:B------:R-:W-:Y:S02]  /*36a0*/  LEA.HI.X.SX32 R45, R24, R45, 0x1, P0 ;  /* 0x0000002d182d7211 */ /* 0x000fe400000f0eff */
[----:B------:R-:W-:-:S04]  /*36b0*/  LEA R44, P0, R46, c[0x0][0x160], 0x1 ;  /* 0x000058002e2c7a11 */ /* 0x000fc800078008ff */
[----:B------:R-:W-:-:S05]  /*36c0*/  LEA.HI.X R45, R46, c[0x0][0x164], R45, 0x1, P0 ;  /* 0x000059002e2d7a11 */ /* 0x000fca00000f0c2d */
[----:B------:R-:W-:Y:S01]  /*36d0*/  @!PT LDS RZ, [RZ] ;  /* 0x00000000fffff984 */ /* 0x000fe20000000800 */
[----:B------:R-:W-:Y:S01]  /*36e0*/  @!PT LDS RZ, [RZ] ;  /* 0x00000000fffff984 */ /* 0x000fe20000000800 */
[----:B------:R-:W-:Y:S01]  /*36f0*/  @!PT LDS RZ, [RZ] ;  /* 0x00000000fffff984 */ /* 0x000fe20000000800 */
[----:B------:R1:W-:Y:S04]  /*3700*/  LDGSTS.E.128 [R47], [R44.64] ;  /* 0x000000002c2f7fae */ /* 0x0003e8000b921c46 */
.L_x_36:
[----:B------:R-:W-:Y:S05]  /*3710*/  BSYNC B2 ;  /* 0x0000000000027941 */ /* 0x000fea0003800000 */
.L_x_35:
[----:B------:R-:W-:Y:S01]  /*3720*/  IADD3 R50, R0, 0x20, RZ ;  /* 0x0000002000327810 */ /* 0x000fe20007ffe0ff */
[----:B------:R-:W-:Y:S05]  /*3730*/  @!P1 BRA `(.L_x_34) ;  /* 0x0000025000009947 */ /* 0x000fea0003800000 */
[----:B-1----:R-:W-:Y:S01]  /*3740*/  IMAD.IADD R47, R7, 0x1, R62 ;  /* 0x00000001072f7824 */ /* 0x002fe200078e023e */
        /* <DEDUP_REMOVED lines=16> */
.L_x_38:
[----:B------:R-:W-:Y:S05]  /*3850*/  BSYNC B2 ;  /* 0x0000000000027941 */ /* 0x000fea0003800000 */
.L_x_37:
[----:B------:R-:W-:Y:S01]  /*3860*/  IADD3 R50, R0, 0x40, RZ ;  /* 0x0000004000327810 */ /* 0x000fe20007ffe0ff */
[----:B------:R-:W-:Y:S05]  /*3870*/  @!P1 BRA `(.L_x_34) ;  /* 0x0000011000009947 */ /* 0x000fea0003800000 */
[----:B-1----:R-:W-:Y:S02]  /*3880*/  IMAD.IADD R47, R9, 0x1, R62 ;  /* 0x00000001092f7824 */ /* 0x002fe400078e023e */
[----:B------:R-:W-:-:S03]  /*3890*/  IMAD.MOV.U32 R50, RZ, RZ, R11 ;  /* 0x000000ffff327224 */ /* 0x000fc600078e000b */
[----:B------:R-:W-:-:S04]  /*38a0*/  ISETP.GE.AND P0, PT, R47, c[0x0][0x180], PT ;  /* 0x000060002f007a0c */ /* 0x000fc80003f06270 */
[----:B------:R-:W-:-:S13]  /*38b0*/  ISETP.GE.OR P0, PT, R21, c[0x0][0x178], P0 ;  /* 0x00005e0015007a0c */ /* 0x000fda0000706670 */
[----:B------:R-:W-:Y:S05]  /*38c0*/  @P0 BRA `(.L_x_34) ;  /* 0x000000c000000947 */ /* 0x000fea0003800000 */
[----:B------:R-:W-:Y:S01]  /*38d0*/  SHF.R.S32.HI R45, RZ, 0x1f, R47 ;  /* 0x0000001fff2d7819 */ /* 0x000fe2000001142f */
[----:B------:R-:W-:Y:S01]  /*38e0*/  IMAD R48, R18, 0x48, R9 ;  /* 0x0000004812307824 */ /* 0x000fe200078e0209 */
[----:B------:R-:W-:Y:S01]  /*38f0*/  IADD3 R46, P0, R4, R47, RZ ;  /* 0x0000002f042e7210 */ /* 0x000fe20007f1e0ff */
[----:B------:R-:W-:Y:S02]  /*3900*/  IMAD.MOV.U32 R50, RZ, RZ, R11 ;  /* 0x000000ffff327224 */ /* 0x000fe400078e000b */
        /* <DEDUP_REMOVED lines=8> */
.L_x_34:
[----:B------:R-:W-:Y:S05]  /*3990*/  BSYNC B1 ;  /* 0x0000000000017941 */ /* 0x000fea0003800000 */
.L_x_33:
[----:B------:R-:W-:Y:S01]  /*39a0*/  ISETP.GE.U32.AND P0, PT, R13, 0x60, PT ;  /* 0x000000600d00780c */ /* 0x000fe20003f06070 */
[----:B------:R-:W-:-:S12]  /*39b0*/  BSSY B1, `(.L_x_39) ;  /* 0x0000063000017945 */ /* 0x000fd80003800000 */
[----:B------:R-:W-:Y:S05]  /*39c0*/  @!P0 BRA `(.L_x_40) ;  /* 0x0000061000008947 */ /* 0x000fea0003800000 */
[----:B------:R-:W-:-:S05]  /*39d0*/  IMAD.SHL.U32 R51, R50, 0x8, RZ ;  /* 0x0000000832337824 */ /* 0x000fca00078e00ff */
.L_x_43:
[C---:B-1----:R-:W-:Y:S01]  /*39e0*/  IADD3 R47, R51.reuse, 0x100, RZ ;  /* 0x00000100332f7810 */ /* 0x042fe20007ffe0ff */
[----:B------:R-:W-:Y:S01]  /*39f0*/  BSSY B2, `(.L_x_41) ;  /* 0x000005c000027945 */ /* 0x000fe20003800000 */
[----:B------:R-:W-:Y:S02]  /*3a00*/  IADD3 R44, R50, 0x20, RZ ;  /* 0x00000020322c7810 */ /* 0x000fe40007ffe0ff */
[----:B------:R-:W-:Y:S02]  /*3a10*/  SHF.R.S32.HI R46, RZ, 0x1f, R47 ;  /* 0x0000001fff2e7819 */ /* 0x000fe4000001142f */
[----:B------:R-:W-:Y:S02]  /*3a20*/  SHF.R.S32.HI R45, RZ, 0x1f, R44 ;  /* 0x0000001fff2d7819 */ /* 0x000fe4000001142c */
[----:B------:R-:W-:Y:S02]  /*3a30*/  IADD3 R53, R51, 0x200, RZ ;  /* 0x0000020033357810 */ /* 0x000fe40007ffe0ff */
[----:B------:R-:W-:-:S02]  /*3a40*/  LEA.HI R48, R46, R47, RZ, 0x6 ;  /* 0x0000002f2e307211 */ /* 0x000fc400078f30ff */
[----:B------:R-:W-:Y:S02]  /*3a50*/  LEA.HI R46, R45, R44, RZ, 0x3 ;  /* 0x0000002c2d2e7211 */ /* 0x000fe400078f18ff */
[----:B------:R-:W-:Y:S02]  /*3a60*/  SHF.R.S32.HI R44, RZ, 0x1f, R51 ;  /* 0x0000001fff2c7819 */ /* 0x000fe40000011433 */
[----:B------:R-:W-:Y:S02]  /*3a70*/  SHF.R.S32.HI R54, RZ, 0x1f, R53 ;  /* 0x0000001fff367819 */ /* 0x000fe40000011435 */
[----:B------:R-:W-:Y:S02]  /*3a80*/  IADD3 R49, R50, 0x40, RZ ;  /* 0x0000004032317810 */ /* 0x000fe40007ffe0ff */
[----:B------:R-:W-:Y:S02]  /*3a90*/  LEA.HI R44, R44, R51, RZ, 0x6 ;  /* 0x000000332c2c7211 */ /* 0x000fe400078f30ff */
[----:B------:R-:W-:-:S02]  /*3aa0*/  LEA.HI R54, R54, R53, RZ, 0x6 ;  /* 0x0000003536367211 */ /* 0x000fc400078f30ff */
[----:B------:R-:W-:Y:S02]  /*3ab0*/  SHF.R.S32.HI R52, RZ, 0x1f, R49 ;  /* 0x0000001fff347819 */ /* 0x000fe40000011431 */
[----:B------:R-:W-:Y:S02]  /*3ac0*/  SHF.R.S32.HI R45, RZ, 0x1f, R50 ;  /* 0x0000001fff2d7819 */ /* 0x000fe40000011432 */
[----:B------:R-:W-:Y:S02]  /*3ad0*/  LOP3.LUT R44, R44, 0xffffffc0, RZ, 0xc0, !PT ;  /* 0xffffffc02c2c7812 */ /* 0x000fe400078ec0ff */
[----:B------:R-:W-:Y:S02]  /*3ae0*/  LOP3.LUT R48, R48, 0xffffffc0, RZ, 0xc0, !PT ;  /* 0xffffffc030307812 */ /* 0x000fe400078ec0ff */
[----:B------:R-:W-:Y:S02]  /*3af0*/  LOP3.LUT R54, R54, 0xffffffc0, RZ, 0xc0, !PT ;  /* 0xffffffc036367812 */ /* 0x000fe400078ec0ff */
[----:B------:R-:W-:Y:S01]  /*3b00*/  LEA.HI R52, R52, R49, RZ, 0x3 ;  /* 0x0000003134347211 */ /* 0x000fe200078f18ff */
[----:B------:R-:W-:Y:S01]  /*3b10*/  IMAD.IADD R49, R51, 0x1, -R44 ;  /* 0x0000000133317824 */ /* 0x000fe200078e0a2c */
[----:B------:R-:W-:Y:S01]  /*3b20*/  LEA.HI R45, R45, R50, RZ, 0x3 ;  /* 0x000000322d2d7211 */ /* 0x000fe200078f18ff */
[----:B------:R-:W-:Y:S01]  /*3b30*/  IMAD.IADD R57, R47, 0x1, -R48 ;  /* 0x000000012f397824 */ /* 0x000fe200078e0a30 */
[----:B------:R-:W-:Y:S01]  /*3b40*/  SHF.R.S32.HI R56, RZ, 0x3, R46 ;  /* 0x00000003ff387819 */ /* 0x000fe2000001142e */
[----:B------:R-:W-:Y:S01]  /*3b50*/  IMAD.IADD R65, R53, 0x1, -R54 ;  /* 0x0000000135417824 */ /* 0x000fe200078e0a36 */
[----:B------:R-:W-:Y:S01]  /*3b60*/  SHF.R.S32.HI R54, RZ, 0x3, R45 ;  /* 0x00000003ff367819 */ /* 0x000fe2000001142d */
[C---:B------:R-:W-:Y:S01]  /*3b70*/  IMAD.IADD R59, R62.reuse, 0x1, R49 ;  /* 0x000000013e3b7824 */ /* 0x040fe200078e0231 */
[----:B------:R-:W-:Y:S01]  /*3b80*/  SHF.R.S32.HI R60, RZ, 0x3, R52 ;  /* 0x00000003ff3c7819 */ /* 0x000fe20000011434 */
[C---:B------:R-:W-:Y:S01]  /*3b90*/  IMAD.IADD R58, R62.reuse, 0x1, R57 ;  /* 0x000000013e3a7824 */ /* 0x040fe200078e0239 */
[----:B------:R-:W-:Y:S01]  /*3ba0*/  IADD3 R47, R51, 0x300, RZ ;  /* 0x00000300332f7810 */ /* 0x000fe20007ffe0ff */
[----:B------:R-:W-:Y:S01]  /*3bb0*/  IMAD.IADD R67, R62, 0x1, R65 ;  /* 0x000000013e437824 */ /* 0x000fe200078e0241 */
[----:B------:R-:W-:Y:S01]  /*3bc0*/  ISETP.GE.AND P1, PT, R59, c[0x0][0x180], PT ;  /* 0x000060003b007a0c */ /* 0x000fe20003f26270 */
[C---:B------:R-:W-:Y:S01]  /*3bd0*/  IMAD.IADD R46, R175.reuse, 0x1, R54 ;  /* 0x00000001af2e7824 */ /* 0x040fe200078e0236 */
[----:B------:R-:W-:Y:S01]  /*3be0*/  ISETP.GE.AND P0, PT, R58, c[0x0][0x180], PT ;  /* 0x000060003a007a0c */ /* 0x000fe20003f06270 */
[----:B------:R-:W-:Y:S01]  /*3bf0*/  IMAD.IADD R53, R175, 0x1, R56 ;  /* 0x00000001af357824 */ /* 0x000fe200078e0238 */
[----:B------:R-:W-:Y:S01]  /*3c00*/  ISETP.GE.AND P2, PT, R67, c[0x0][0x180], PT ;  /* 0x0000600043007a0c */ /* 0x000fe20003f46270 */
[----:B------:R-:W-:Y:S01]  /*3c10*/  IMAD.IADD R64, R175, 0x1, R60 ;  /* 0x00000001af407824 */ /* 0x000fe200078e023c */
[----:B------:R-:W-:-:S02]  /*3c20*/  ISETP.GE.OR P1, PT, R46, c[0x0][0x178], P1 ;  /* 0x00005e002e007a0c */ /* 0x000fc40000f26670 */
[----:B------:R-:W-:Y:S02]  /*3c30*/  ISETP.GE.OR P0, PT, R53, c[0x0][0x178], P0 ;  /* 0x00005e0035007a0c */ /* 0x000fe40000706670 */
[----:B------:R-:W-:Y:S02]  /*3c40*/  ISETP.GE.OR P2, PT, R64, c[0x0][0x178], P2 ;  /* 0x00005e0040007a0c */ /* 0x000fe40001746670 */
[----:B------:R-:W-:Y:S02]  /*3c50*/  SHF.R.S32.HI R48, RZ, 0x1f, R47 ;  /* 0x0000001fff307819 */ /* 0x000fe4000001142f */
[----:B------:R-:W-:Y:S02]  /*3c60*/  IADD3 R44, R50, 0x60, RZ ;  /* 0x00000060322c7810 */ /* 0x000fe40007ffe0ff */
[----:B------:R-:W-:Y:S02]  /*3c70*/  LEA.HI R48, R48, R47, RZ, 0x6 ;  /* 0x0000002f30307211 */ /* 0x000fe400078f30ff */
[----:B------:R-:W-:-:S02]  /*3c80*/  SHF.R.S32.HI R45, RZ, 0x1f, R44 ;  /* 0x0000001fff2d7819 */ /* 0x000fc4000001142c */
[----:B------:R-:W-:Y:S01]  /*3c90*/  LOP3.LUT R48, R48, 0xffffffc0, RZ, 0xc0, !PT ;  /* 0xffffffc030307812 */ /* 0x000fe200078ec0ff */
[----:B------:R-:W-:Y:S01]  /*3ca0*/  @!P0 IMAD R52, R56, 0x48, R57 ;  /* 0x0000004838348824 */ /* 0x000fe200078e0239 */
[----:B------:R-:W-:Y:S01]  /*3cb0*/  LEA.HI R55, R45, R44, RZ, 0x3 ;  /* 0x0000002c2d377211 */ /* 0x000fe200078f18ff */
[----:B------:R-:W-:Y:S02]  /*3cc0*/  @!P1 IMAD R44, R46, c[0x0][0x180], RZ ;  /* 0x000060002e2c9a24 */ /* 0x000fe400078e02ff */
[----:B------:R-:W-:Y:S01]  /*3cd0*/  @!P0 IMAD R45, R53, c[0x0][0x180], RZ ;  /* 0x00006000352d8a24 */ /* 0x000fe200078e02ff */
[----:B------:R-:W-:Y:S01]  /*3ce0*/  @!P2 SHF.R.S32.HI R53, RZ, 0x1f, R67 ;  /* 0x0000001fff35a819 */ /* 0x000fe20000011443 */
[----:B------:R-:W-:Y:S02]  /*3cf0*/  @!P2 IMAD R46, R64, c[0x0][0x180], RZ ;  /* 0x00006000402eaa24 */ /* 0x000fe400078e02ff */
[----:B------:R-:W-:Y:S01]  /*3d00*/  IMAD.IADD R71, R47, 0x1, -R48 ;  /* 0x000000012f477824 */ /* 0x000fe200078e0a30 */
[----:B------:R-:W-:Y:S01]  /*3d10*/  @!P0 SHF.R.S32.HI R48, RZ, 0x1f, R58 ;  /* 0x0000001fff308819 */ /* 0x000fe2000001143a */
[----:B------:R-:W-:Y:S01]  /*3d20*/  @!P1 IMAD R47, R54, 0x48, R49 ;  /* 0x00000048362f9824 */ /* 0x000fe200078e0231 */
[----:B------:R-:W-:Y:S01]  /*3d30*/  @!P1 SHF.R.S32.HI R49, RZ, 0x1f, R59 ;  /* 0x0000001fff319819 */ /* 0x000fe2000001143b */
[----:B------:R-:W-:Y:S01]  /*3d40*/  @!P2 IMAD R54, R60, 0x48, R65 ;  /* 0x000000483c36a824 */ /* 0x000fe200078e0241 */
[----:B------:R-:W-:-:S02]  /*3d50*/  @!P1 IADD3 R59, P3, R59, R44, RZ ;  /* 0x0000002c3b3b9210 */ /* 0x000fc40007f7e0ff */
[----:B------:R-:W-:Y:S02]  /*3d60*/  @!P0 IADD3 R57, P4, R58, R45, RZ ;  /* 0x0000002d3a398210 */ /* 0x000fe40007f9e0ff */
[----:B------:R-:W-:Y:S02]  /*3d70*/  @!P2 IADD3 R56, P5, R67, R46, RZ ;  /* 0x0000002e4338a210 */ /* 0x000fe40007fbe0ff */
[----:B------:R-:W-:Y:S02]  /*3d80*/  @!P1 LEA.HI.X.SX32 R60, R44, R49, 0x1, P3 ;  /* 0x000000312c3c9211 */ /* 0x000fe400018f0eff */
[----:B------:R-:W-:Y:S02]  /*3d90*/  @!P0 LEA.HI.X.SX32 R58, R45, R48, 0x1, P4 ;  /* 0x000000302d3a8211 */ /* 0x000fe400020f0eff */
[----:B------:R-:W-:Y:S01]  /*3da0*/  @!P2 LEA.HI.X.SX32 R49, R46, R53, 0x1, P5 ;  /* 0x000000352e31a211 */ /* 0x000fe200028f0eff */
[----:B------:R-:W-:Y:S01]  /*3db0*/  @!P1 IMAD R53, R47, 0x2, R63 ;  /* 0x000000022f359824 */ /* 0x000fe200078e023f */
[----:B------:R-:W-:-:S02]  /*3dc0*/  @!P2 LEA R48, P5, R56, c[0x0][0x160], 0x1 ;  /* 0x000058003830aa11 */ /* 0x000fc400078a08ff */
[----:B------:R-:W-:Y:S02]  /*3dd0*/  @!P1 LEA R44, P3, R59, c[0x0][0x160], 0x1 ;  /* 0x000058003b2c9a11 */ /* 0x000fe400078608ff */
[----:B------:R-:W-:Y:S02]  /*3de0*/  @!P0 LEA R46, P4, R57, c[0x0][0x160], 0x1 ;  /* 0x00005800392e8a11 */ /* 0x000fe400078808ff */
[----:B------:R-:W-:Y:S02]  /*3df0*/  @!P2 LEA.HI.X R49, R56, c[0x0][0x164], R49, 0x1, P5 ;  /* 0x000059003831aa11 */ /* 0x000fe400028f0c31 */
[----:B------:R-:W-:Y:S01]  /*3e00*/  @!P1 LEA.HI.X R45, R59, c[0x0][0x164], R60, 0x1, P3 ;  /* 0x000059003b2d9a11 */ /* 0x000fe200018f0c3c */
[----:B------:R-:W-:Y:S01]  /*3e10*/  IMAD.IADD R59, R62, 0x1, R71 ;  /* 0x000000013e3b7824 */ /* 0x000fe200078e0247 */
        /* <DEDUP_REMOVED lines=8> */
[----:B------:R-:W-:Y:S01]  /*3ea0*/  IMAD.IADD R52, R175, 0x1, R56 ;  /* 0x00000001af347824 */ /* 0x000fe200078e0238 */
[----:B------:R-:W-:-:S02]  /*3eb0*/  ISETP.GE.AND P1, PT, R59, c[0x0][0x180], PT ;  /* 0x000060003b007a0c */ /* 0x000fc40003f26270 */
[----:B------:R1:W-:Y:S01]  /*3ec0*/  @!P0 LDGSTS.E.128 [R55], [R46.64] ;  /* 0x000000002e378fae */ /* 0x0003e2000b921c46 */
[----:B------:R-:W-:Y:S02]  /*3ed0*/  ISETP.GE.AND P0, PT, R50, 0x380, PT ;  /* 0x000003803200780c */ /* 0x000fe40003f06270 */
[----:B------:R-:W-:Y:S01]  /*3ee0*/  ISETP.GE.OR P1, PT, R52, c[0x0][0x178], P1 ;  /* 0x00005e0034007a0c */ /* 0x000fe20000f26670 */
[----:B------:R1:W-:Y:S01]  /*3ef0*/  @!P2 LDGSTS.E.128 [R57], [R48.64] ;  /* 0x000000003039afae */ /* 0x0003e2000b921c46 */
[----:B------:R-:W-:-:S11]  /*3f00*/  IADD3 R50, R50, 0x80, RZ ;  /* 0x0000008032327810 */ /* 0x000fd60007ffe0ff */
        /* <DEDUP_REMOVED lines=10> */
.L_x_42:
[----:B-1----:R-:W-:Y:S05]  /*3fb0*/  BSYNC B2 ;  /* 0x0000000000027941 */ /* 0x002fea0003800000 */
.L_x_41:
[----:B------:R-:W-:Y:S01]  /*3fc0*/  IADD3 R51, R51, 0x400, RZ ;  /* 0x0000040033337810 */ /* 0x000fe20007ffe0ff */
[----:B------:R-:W-:Y:S05]  /*3fd0*/  @!P0 BRA `(.L_x_43) ;  /* 0xfffffa0000008947 */ /* 0x000fea000383ffff */
.L_x_40:
[----:B------:R-:W-:Y:S05]  /*3fe0*/  BSYNC B1 ;  /* 0x0000000000017941 */ /* 0x000fea0003800000 */
.L_x_39:
[----:B------:R-:W-:Y:S01]  /*3ff0*/  ISETP.NE.AND P0, PT, R22, RZ, PT ;  /* 0x000000ff1600720c */ /* 0x000fe20003f05270 */
[----:B-1----:R-:W-:Y:S01]  /*4000*/  IMAD.MOV.U32 R44, RZ, RZ, 0x4400 ;  /* 0x00004400ff2c7424 */ /* 0x002fe200078e00ff */
[----:B------:R-:W-:Y:S01]  /*4010*/  BSSY B1, `(.L_x_44) ;  /* 0x0000044000017945 */ /* 0x000fe20003800000 */
[----:B------:R-:W-:Y:S01]  /*4020*/  LEA R66, R12, 0x80, 0x6 ;  /* 0x000000800c427811 */ /* 0x000fe200078e30ff */
[----:B------:R-:W-:Y:S02]  /*4030*/  IMAD.MOV.U32 R50, RZ, RZ, R0 ;  /* 0x000000ffff327224 */ /* 0x000fe400078e0000 */
[----:B------:R-:W-:-:S07]  /*4040*/  IMAD R61, R61, R44, 0xd880 ;  /* 0x0000d8803d3d7424 */ /* 0x000fce00078e022c */
[----:B------:R-:W-:Y:S05]  /*4050*/  @!P0 BRA `(.L_x_45) ;  /* 0x000003f000008947 */ /* 0x000fea0003800000 */
[----:B------:R-:W-:Y:S01]  /*4060*/  IMAD.IADD R47, R25, 0x1, R6 ;  /* 0x00000001192f7824 */ /* 0x000fe200078e0206 */
[----:B------:R-:W-:Y:S01]  /*4070*/  BSSY B2, `(.L_x_46) ;  /* 0x0000012000027945 */ /* 0x000fe20003800000 */
[----:B------:R-:W-:Y:S01]  /*4080*/  IMAD.IADD R44, R15, 0x1, R66 ;  /* 0x000000010f2c7824 */ /* 0x000fe200078e0242 */
[----:B------:R-:W-:Y:S02]  /*4090*/  ISETP.NE.AND P1, PT, R22, 0x1, PT ;  /* 0x000000011600780c */ /* 0x000fe40003f25270 */
[----:B------:R-:W-:-:S04]  /*40a0*/  ISETP.GE.AND P0, PT, R47, c[0x0][0x17c], PT ;  /* 0x00005f002f007a0c */ /* 0x000fc80003f06270 */
[----:B------:R-:W-:-:S13]  /*40b0*/  ISETP.GE.OR P0, PT, R44, c[0x0][0x180], P0 ;  /* 0x000060002c007a0c */ /* 0x000fda0000706670 */
[----:B------:R-:W-:Y:S05]  /*40c0*/  @P0 BRA `(.L_x_47) ;  /* 0x000000c000000947 */ /* 0x000fea0003800000 */
[----:B------:R-:W-:Y:S02]  /*40d0*/  IMAD R44, R44, c[0x0][0x17c], RZ ;  /* 0x00005f002c2c7a24 */ /* 0x000fe400078e02ff */
[----:B------:R-:W-:-:S03]  /*40e0*/  IMAD R48, R15, 0x88, R6 ;  /* 0x000000880f307824 */ /* 0x000fc600078e0206 */
        /* <DEDUP_REMOVED lines=10> */
.L_x_47:
[----:B------:R-:W-:Y:S05]  /*4190*/  BSYNC B2 ;  /* 0x0000000000027941 */ /* 0x000fea0003800000 */
.L_x_46:
[----:B------:R-:W-:Y:S01]  /*41a0*/  IADD3 R50, R0, 0x20, RZ ;  /* 0x0000002000327810 */ /* 0x000fe20007ffe0ff */
[----:B------:R-:W-:Y:S05]  /*41b0*/  @!P1 BRA `(.L_x_45) ;  /* 0x0000029000009947 */ /* 0x000fea0003800000 */
[----:B-1----:R-:W-:Y:S01]  /*41c0*/  IMAD.IADD R47, R25, 0x1, R8 ;  /* 0x00000001192f7824 */ /* 0x002fe200078e0208 */
        /* <DEDUP_REMOVED lines=18> */
.L_x_49:
[----:B------:R-:W-:Y:S05]  /*42f0*/  BSYNC B2 ;  /* 0x0000000000027941 */ /* 0x000fea0003800000 */
.L_x_48:
[----:B------:R-:W-:Y:S01]  /*4300*/  IADD3 R50, R0, 0x40, RZ ;  /* 0x0000004000327810 */ /* 0x000fe20007ffe0ff */
[----:B------:R-:W-:Y:S05]  /*4310*/  @!P1 BRA `(.L_x_45) ;  /* 0x0000013000009947 */ /* 0x000fea0003800000 */
[----:B-1----:R-:W-:Y:S02]  /*4320*/  IMAD.IADD R47, R25, 0x1, R10 ;  /* 0x00000001192f7824 */ /* 0x002fe400078e020a */
[----:B------:R-:W-:Y:S02]  /*4330*/  IMAD.IADD R44, R23, 0x1, R66 ;  /* 0x00000001172c7824 */ /* 0x000fe400078e0242 */
[----:B------:R-:W-:Y:S01]  /*4340*/  IMAD.MOV.U32 R50, RZ, RZ, R11 ;  /* 0x000000ffff327224 */ /* 0x000fe200078e000b */
[----:B------:R-:W-:-:S04]  /*4350*/  ISETP.GE.AND P0, PT, R47, c[0x0][0x17c], PT ;  /* 0x00005f002f007a0c */ /* 0x000fc80003f06270 */
[----:B------:R-:W-:-:S13]  /*4360*/  ISETP.GE.OR P0, PT, R44, c[0x0][0x180], P0 ;  /* 0x000060002c007a0c */ /* 0x000fda0000706670 */
[----:B------:R-:W-:Y:S05]  /*4370*/  @P0 BRA `(.L_x_45) ;  /* 0x000000d000000947 */ /* 0x000fea0003800000 */
[----:B------:R-:W-:Y:S02]  /*4380*/  IMAD R44, R44, c[0x0][0x17c], RZ ;  /* 0x00005f002c2c7a24 */ /* 0x000fe400078e02ff */
[----:B------:R-:W-:Y:S02]  /*4390*/  IMAD R48, R23, 0x88, R10 ;  /* 0x0000008817307824 */ /* 0x000fe400078e020a */
[----:B------:R-:W-:Y:S01]  /*43a0*/  IMAD.MOV.U32 R50, RZ, RZ, R11 ;  /* 0x000000ffff327224 */ /* 0x000fe200078e000b */
        /* <DEDUP_REMOVED lines=10> */
.L_x_45:
[----:B------:R-:W-:Y:S05]  /*4450*/  BSYNC B1 ;  /* 0x0000000000017941 */ /* 0x000fea0003800000 */
.L_x_44:
[----:B------:R-:W-:-:S13]  /*4460*/  ISETP.GE.U32.AND P0, PT, R13, 0x60, PT ;  /* 0x000000600d00780c */ /* 0x000fda0003f06070 */
[----:B------:R-:W-:Y:S05]  /*4470*/  @!P0 BRA `(.L_x_32) ;  /* 0x0000060000008947 */ /* 0x000fea0003800000 */
.L_x_52:
        /* <DEDUP_REMOVED lines=17> */
[----:B------:R-:W-:Y:S01]  /*4590*/  LOP3.LUT R49, R49, 0xffffff80, RZ, 0xc0, !PT ;  /* 0xffffff8031317812 */ /* 0x000fe200078ec0ff */
[----:B------:R-:W-:Y:S01]  /*45a0*/  IMAD.IADD R59, R25, 0x1, R54 ;  /* 0x00000001193b7824 */ /* 0x000fe200078e0236 */
[----:B------:R-:W-:Y:S02]  /*45b0*/  LOP3.LUT R53, R53, 0xffffff80, RZ, 0xc0, !PT ;  /* 0xffffff8035357812 */ /* 0x000fe400078ec0ff */
[----:B------:R-:W-:Y:S01]  /*45c0*/  SHF.R.S32.HI R45, RZ, 0x1f, R50 ;  /* 0x0000001fff2d7819 */ /* 0x000fe20000011432 */
[----:B------:R-:W-:Y:S01]  /*45d0*/  IMAD.IADD R55, R46, 0x1, -R49 ;  /* 0x000000012e377824 */ /* 0x000fe200078e0a31 */
[----:B------:R-:W-:Y:S01]  /*45e0*/  LEA.HI R51, R51, R48, RZ, 0x4 ;  /* 0x0000003033337211 */ /* 0x000fe200078f20ff */
[----:B------:R-:W-:Y:S01]  /*45f0*/  IMAD.IADD R60, R52, 0x1, -R53 ;  /* 0x00000001343c7824 */ /* 0x000fe200078e0a35 */
[----:B------:R-:W-:Y:S01]  /*4600*/  LEA.HI R45, R45, R50, RZ, 0x4 ;  /* 0x000000322d2d7211 */ /* 0x000fe200078f20ff */
[C---:B------:R-:W-:Y:S01]  /*4610*/  IMAD.IADD R58, R25.reuse, 0x1, R55 ;  /* 0x00000001193a7824 */ /* 0x040fe200078e0237 */
[----:B------:R-:W-:Y:S01]  /*4620*/  SHF.R.S32.HI R52, RZ, 0x4, R47 ;  /* 0x00000004ff347819 */ /* 0x000fe2000001142f */
[----:B------:R-:W-:Y:S01]  /*4630*/  IMAD.IADD R63, R25, 0x1, R60 ;  /* 0x00000001193f7824 */ /* 0x000fe200078e023c */
[----:B------:R-:W-:-:S02]  /*4640*/  SHF.R.S32.HI R57, RZ, 0x4, R51 ;  /* 0x00000004ff397819 */ /* 0x000fc40000011433 */
[----:B------:R-:W-:Y:S01]  /*4650*/  SHF.R.S32.HI R49, RZ, 0x4, R45 ;  /* 0x00000004ff317819 */ /* 0x000fe2000001142d */
[----:B------:R-:W-:Y:S01]  /*4660*/  IMAD.IADD R56, R66, 0x1, R52 ;  /* 0x0000000142387824 */ /* 0x000fe200078e0234 */
[----:B------:R-:W-:Y:S01]  /*4670*/  IADD3 R44, R50, 0x60, RZ ;  /* 0x00000060322c7810 */ /* 0x000fe20007ffe0ff */
[----:B------:R-:W-:Y:S01]  /*4680*/  IMAD.IADD R62, R66, 0x1, R57 ;  /* 0x00000001423e7824 */ /* 0x000fe200078e0239 */
[----:B------:R-:W-:Y:S01]  /*4690*/  ISETP.GE.AND P0, PT, R58, c[0x0][0x17c], PT ;  /* 0x00005f003a007a0c */ /* 0x000fe20003f06270 */
[----:B------:R-:W-:Y:S01]  /*46a0*/  IMAD.IADD R51, R66, 0x1, R49 ;  /* 0x0000000142337824 */ /* 0x000fe200078e0231 */
[----:B------:R-:W-:Y:S01]  /*46b0*/  ISETP.GE.AND P2, PT, R63, c[0x0][0x17c], PT ;  /* 0x00005f003f007a0c */ /* 0x000fe20003f46270 */
[----:B------:R-:W-:Y:S01]  /*46c0*/  IMAD.SHL.U32 R48, R44, 0x8, RZ ;  /* 0x000000082c307824 */ /* 0x000fe200078e00ff */
[----:B------:R-:W-:Y:S02]  /*46d0*/  ISETP.GE.AND P1, PT, R59, c[0x0][0x17c], PT ;  /* 0x00005f003b007a0c */ /* 0x000fe40003f26270 */
[----:B------:R-:W-:-:S02]  /*46e0*/  ISETP.GE.OR P0, PT, R56, c[0x0][0x180], P0 ;  /* 0x0000600038007a0c */ /* 0x000fc40000706670 */
[----:B------:R-:W-:Y:S02]  /*46f0*/  ISETP.GE.OR P2, PT, R62, c[0x0][0x180], P2 ;  /* 0x000060003e007a0c */ /* 0x000fe40001746670 */
[----:B------:R-:W-:Y:S02]  /*4700*/  ISETP.GE.OR P1, PT, R51, c[0x0][0x180], P1 ;  /* 0x0000600033007a0c */ /* 0x000fe40000f26670 */
[----:B------:R-:W-:-:S04]  /*4710*/  SHF.R.S32.HI R45, RZ, 0x1f, R48 ;  /* 0x0000001fff2d7819 */ /* 0x000fc80000011430 */
[----:B------:R-:W-:Y:S02]  /*4720*/  LEA.HI R46, R45, R48, RZ, 0x7 ;  /* 0x000000302d2e7211 */ /* 0x000fe400078f38ff */
[----:B------:R-:W-:Y:S01]  /*4730*/  SHF.R.S32.HI R45, RZ, 0x1f, R44 ;  /* 0x0000001fff2d7819 */ /* 0x000fe2000001142c */
[----:B------:R-:W-:Y:S01]  /*4740*/  @!P0 IMAD R52, R52, 0x88, R55 ;  /* 0x0000008834348824 */ /* 0x000fe200078e0237 */
[----:B------:R-:W-:Y:S01]  /*4750*/  LOP3.LUT R47, R46, 0xffffff80, RZ, 0xc0, !PT ;  /* 0xffffff802e2f7812 */ /* 0x000fe200078ec0ff */
[----:B------:R-:W-:Y:S01]  /*4760*/  @!P2 IMAD R46, R62, c[0x0][0x17c], RZ ;  /* 0x00005f003e2eaa24 */ /* 0x000fe200078e02ff */
[----:B------:R-:W-:Y:S01]  /*4770*/  LEA.HI R53, R45, R44, RZ, 0x4 ;  /* 0x0000002c2d357211 */ /* 0x000fe200078f20ff */
[----:B------:R-:W-:Y:S02]  /*4780*/  @!P0 IMAD R45, R56, c[0x0][0x17c], RZ ;  /* 0x00005f00382d8a24 */ /* 0x000fe400078e02ff */
[----:B------:R-:W-:Y:S01]  /*4790*/  @!P1 IMAD R44, R51, c[0x0][0x17c], RZ ;  /* 0x00005f00332c9a24 */ /* 0x000fe200078e02ff */
[----:B------:R-:W-:Y:S01]  /*47a0*/  @!P2 SHF.R.S32.HI R51, RZ, 0x1f, R63 ;  /* 0x0000001fff33a819 */ /* 0x000fe2000001143f */
        /* <DEDUP_REMOVED lines=9> */
[----:B------:R-:W-:Y:S01]  /*4840*/  @!P2 LEA.HI.X.SX32 R56, R46, R51, 0x1, P5 ;  /* 0x000000332e38a211 */ /* 0x000fe200028f0eff */
[----:B------:R-:W-:Y:S01]  /*4850*/  @!P1 IMAD R51, R47, 0x2, R61 ;  /* 0x000000022f339824 */ /* 0x000fe200078e023d */
[----:B------:R-:W-:Y:S02]  /*4860*/  @!P1 LEA.HI.X.SX32 R60, R44, R49, 0x1, P3 ;  /* 0x000000312c3c9211 */ /* 0x000fe400018f0eff */
[----:B------:R-:W-:-:S02]  /*4870*/  @!P2 LEA R48, P5, R55, c[0x0][0x168], 0x1 ;  /* 0x00005a003730aa11 */ /* 0x000fc400078a08ff */
[----:B------:R-:W-:Y:S02]  /*4880*/  @!P1 LEA R44, P3, R59, c[0x0][0x168], 0x1 ;  /* 0x00005a003b2c9a11 */ /* 0x000fe400078608ff */
[----:B------:R-:W-:Y:S02]  /*4890*/  @!P0 LEA R46, P4, R57, c[0x0][0x168], 0x1 ;  /* 0x00005a00392e8a11 */ /* 0x000fe400078808ff */
[----:B------:R-:W-:Y:S01]  /*48a0*/  @!P2 LEA.HI.X R49, R55, c[0x0][0x16c], R56, 0x1, P5 ;  /* 0x00005b003731aa11 */ /* 0x000fe200028f0c38 */
[----:B------:R-:W-:Y:S01]  /*48b0*/  @!P2 IMAD R55, R54, 0x2, R61 ;  /* 0x000000023637a824 */ /* 0x000fe200078e023d */
[----:B------:R-:W-:Y:S02]  /*48c0*/  @!P1 LEA.HI.X R45, R59, c[0x0][0x16c], R60, 0x1, P3 ;  /* 0x00005b003b2d9a11 */ /* 0x000fe400018f0c3c */
[----:B------:R-:W-:Y:S01]  /*48d0*/  SHF.R.S32.HI R56, RZ, 0x4, R53 ;  /* 0x00000004ff387819 */ /* 0x000fe20000011435 */
[----:B------:R-:W-:Y:S01]  /*48e0*/  @!P0 IMAD R53, R52, 0x2, R61 ;  /* 0x0000000234358824 */ /* 0x000fe200078e023d */
[----:B------:R-:W-:Y:S01]  /*48f0*/  @!P0 LEA.HI.X R47, R57, c[0x0][0x16c], R58, 0x1, P4 ;  /* 0x00005b00392f8a11 */ /* 0x000fe200020f0c3a */
[----:B------:R-:W-:Y:S01]  /*4900*/  IMAD.IADD R57, R25, 0x1, R64 ;  /* 0x0000000119397824 */ /* 0x000fe200078e0240 */
[----:B------:R-:W-:Y:S01]  /*4910*/  @!PT LDS RZ, [RZ] ;  /* 0x00000000fffff984 */ /* 0x000fe20000000800 */
[----:B------:R-:W-:Y:S01]  /*4920*/  @!PT LDS RZ, [RZ] ;  /* 0x00000000fffff984 */ /* 0x000fe20000000800 */
[----:B------:R-:W-:Y:S01]  /*4930*/  @!PT LDS RZ, [RZ] ;  /* 0x00000000fffff984 */ /* 0x000fe20000000800 */
[----:B------:R1:W-:Y:S01]  /*4940*/  @!P1 LDGSTS.E.128 [R51], [R44.64] ;  /* 0x000000002c339fae */ /* 0x0003e2000b921c46 */
[----:B------:R-:W-:-:S03]  /*4950*/  IMAD.IADD R52, R66, 0x1, R56 ;  /* 0x0000000142347824 */ /* 0x000fc600078e0238 */
[----:B------:R1:W-:Y:S01]  /*4960*/  @!P0 LDGSTS.E.128 [R53], [R46.64] ;  /* 0x000000002e358fae */ /* 0x0003e2000b921c46 */
[----:B------:R-:W-:Y:S02]  /*4970*/  ISETP.GE.AND P1, PT, R57, c[0x0][0x17c], PT ;  /* 0x00005f0039007a0c */ /* 0x000fe40003f26270 */
[----:B------:R-:W-:Y:S01]  /*4980*/  ISETP.GE.AND P0, PT, R50, 0x380, PT ;  /* 0x000003803200780c */ /* 0x000fe20003f06270 */
[----:B------:R1:W-:Y:S01]  /*4990*/  @!P2 LDGSTS.E.128 [R55], [R48.64] ;  /* 0x000000003037afae */ /* 0x0003e2000b921c46 */
[----:B------:R-:W-:Y:S02]  /*49a0*/  ISETP.GE.OR P1, PT, R52, c[0x0][0x180], P1 ;  /* 0x0000600034007a0c */ /* 0x000fe40000f26670 */
        /* <DEDUP_REMOVED lines=11> */
.L_x_51:
[----:B-1----:R-:W-:Y:S05]  /*4a60*/  BSYNC B1 ;  /* 0x0000000000017941 */ /* 0x002fea0003800000 */
.L_x_50:
[----:B------:R-:W-:Y:S05]  /*4a70*/  @!P0 BRA `(.L_x_52) ;  /* 0xfffffa0000008947 */ /* 0x000fea000383ffff */
.L_x_32:
[----:B------:R-:W-:Y:S05]  /*4a80*/  BSYNC B0 ;  /* 0x0000000000007941 */ /* 0x000fea0003800000 */
.L_x_31:
[----:B------:R-:W0:Y:S01]  /*4a90*/  LDGDEPBAR ;  /* 0x00000000000079af */ /* 0x000e220000000000 */
[----:B------:R-:W-:-:S05]  /*4aa0*/  DEPBAR.LE SB0, 0x1 ;  /* 0x000080400000791a */ /* 0x000fca0000000000 */
.L_x_29:
[----:B------:R-:W-:Y:S02]  /*4ab0*/  WARPSYNC 0xffffffff ;  /* 0xffffffff00007948 */ /* 0x000fe40003800000 */
[----:B------:R-:W-:Y:S01]  /*4ac0*/  IADD3 R12, R12, 0x1, RZ ;  /* 0x000000010c0c7810 */ /* 0x000fe20007ffe0ff */
[----:B------:R-:W-:Y:S03]  /*4ad0*/  BAR.SYNC.DEFER_BLOCKING 0x0 ;  /* 0x0000000000007b1d */ /* 0x000fe60000010000 */
[----:B------:R-:W-:-:S13]  /*4ae0*/  ISETP.GE.AND P0, PT, R12, UR5, PT ;  /* 0x000000050c007c0c */ /* 0x000fda000bf06270 */
[----:B------:R-:W-:Y:S01]  /*4af0*/  @P0 CALL.REL.NOINC `(.L_x_27) ;  /* 0x0000001000000944 */ /* 0x000fe20003c00000 */
[----:B------:R-:W-:Y:S05]  /*4b00*/  BRA `(.L_x_53) ;  /* 0xffffd71000007947 */ /* 0x000fea000383ffff */
.L_x_27:
[----:B------:R-:W-:-:S13]  /*4b10*/  ISETP.GE.AND P0, PT, R0, 0x20, PT ;  /* 0x000000200000780c */ /* 0x000fda0003f06270 */
[----:B------:R-:W-:Y:S05]  /*4b20*/  @!P0 EXIT ;  /* 0x000000000000894d */ /* 0x000fea0003800000 */
[----:B------:R-:W-:Y:S01]  /*4b30*/  IMAD R3, R3, 0x2a, R175 ;  /* 0x0000002a03037824 */ /* 0x000fe200078e02af */
[C---:B------:R-:W-:Y:S02]  /*4b40*/  ISETP.GE.AND P6, PT, R25.reuse, c[0x0][0x17c], PT ;  /* 0x00005f0019007a0c */ /* 0x040fe40003fc6270 */
[----:B------:R-:W-:Y:S01]  /*4b50*/  IADD3 R8, R25, 0x10, RZ ;  /* 0x0000001019087810 */ /* 0x000fe20007ffe0ff */
[C---:B------:R-:W-:Y:S01]  /*4b60*/  IMAD R9, R3.reuse, c[0x0][0x17c], RZ ;  /* 0x00005f0003097a24 */ /* 0x040fe200078e02ff */
[----:B------:R-:W-:Y:S02]  /*4b70*/  ISETP.GE.OR P3, PT, R3, c[0x0][0x178], P6 ;  /* 0x00005e0003007a0c */ /* 0x000fe40003766670 */
[C---:B------:R-:W-:Y:S02]  /*4b80*/  IADD3 R10, R25.reuse, 0x20, RZ ;  /* 0x00000020190a7810 */ /* 0x040fe40007ffe0ff */
[----:B------:R-:W-:Y:S02]  /*4b90*/  IADD3 R2, R25, 0x30, RZ ;  /* 0x0000003019027810 */ /* 0x000fe40007ffe0ff */
[----:B------:R-:W-:-:S02]  /*4ba0*/  ISETP.GE.AND P5, PT, R8, c[0x0][0x17c], PT ;  /* 0x00005f0008007a0c */ /* 0x000fc40003fa6270 */
[----:B------:R-:W-:Y:S02]  /*4bb0*/  ISETP.GE.AND P0, PT, R10, c[0x0][0x17c], PT ;  /* 0x00005f000a007a0c */ /* 0x000fe40003f06270 */
[----:B------:R-:W-:Y:S02]  /*4bc0*/  ISETP.GE.AND P1, PT, R2, c[0x0][0x17c], PT ;  /* 0x00005f0002007a0c */ /* 0x000fe40003f26270 */
[----:B------:R-:W-:Y:S02]  /*4bd0*/  ISETP.GE.OR P2, PT, R3, c[0x0][0x178], P5 ;  /* 0x00005e0003007a0c */ /* 0x000fe40002f46670 */
[----:B------:R-:W-:Y:S02]  /*4be0*/  IADD3 R0, R25, 0x40, RZ ;  /* 0x0000004019007810 */ /* 0x000fe40007ffe0ff */
[----:B------:R-:W-:Y:S01]  /*4bf0*/  SHF.R.S32.HI R13, RZ, 0x1f, R9 ;  /* 0x0000001fff0d7819 */ /* 0x000fe20000011409 */
[----:B------:R-:W-:Y:S08]  /*4c00*/  @P3 BRA `(.L_x_54) ;  /* 0x0000013000003947 */ /* 0x000ff00003800000 */
[----:B------:R-:W2:Y:S01]  /*4c10*/  S2R R4, SR_LANEID ;  /* 0x0000000000047919 */ /* 0x000ea20000000000 */
[----:B------:R-:W-:Y:S01]  /*4c20*/  IMAD.MOV.U32 R11, RZ, RZ, c[0x0][0x17c] ;  /* 0x00005f00ff0b7624 */ /* 0x000fe200078e00ff */
[----:B------:R-:W-:Y:S01]  /*4c30*/  IADD3 R6, P3, R25, R9, RZ ;  /* 0x0000000919067210 */ /* 0x000fe20007f7e0ff */
[----:B------:R-:W-:Y:S01]  /*4c40*/  IMAD.MOV.U32 R5, RZ, RZ, RZ ;  /* 0x000000ffff057224 */ /* 0x000fe200078e00ff */
[----:B------:R-:W-:Y:S02]  /*4c50*/  WARPSYNC 0xffffffff ;  /* 0xffffffff00007948 */ /* 0x000fe40003800000 */
[----:B------:R-:W-:-:S02]  /*4c60*/  SHF.R.U32.HI R11, RZ, 0x1, R11 ;  /* 0x00000001ff0b7819 */ /* 0x000fc4000001160b */
[----:B------:R-:W-:Y:S02]  /*4c70*/  LEA.HI.X.SX32 R17, R25, R13, 0x1, P3 ;  /* 0x0000000d19117211 */ /* 0x000fe400018f0eff */
[----:B------:R-:W-:Y:S02]  /*4c80*/  LEA R15, P3, R6, c[0x0][0x170], 0x1 ;  /* 0x00005c00060f7a11 */ /* 0x000fe400078608ff */
[----:B--2---:R-:W-:Y:S02]  /*4c90*/  SHF.R.U32.HI R7, RZ, 0x2, R4 ;  /* 0x00000002ff077819 */ /* 0x004fe40000011604 */
[----:B------:R-:W-:-:S05]  /*4ca0*/  LOP3.LUT R4, R4, 0x3, RZ, 0xc0, !PT ;  /* 0x0000000304047812 */ /* 0x000fca00078ec0ff */
[----:B------:R-:W-:Y:S01]  /*4cb0*/  IMAD.WIDE.U32 R4, R7, R11, R4 ;  /* 0x0000000b07047225 */ /* 0x000fe200078e0004 */
[----:B------:R-:W-:-:S04]  /*4cc0*/  LEA.HI.X R7, R6, c[0x0][0x174], R17, 0x1, P3 ;  /* 0x00005d0006077a11 */ /* 0x000fc800018f0c11 */
[----:B------:R-:W-:-:S04]  /*4cd0*/  LEA R6, P3, R4, R15, 0x2 ;  /* 0x0000000f04067211 */ /* 0x000fc800078610ff */
[----:B------:R-:W-:-:S05]  /*4ce0*/  LEA.HI.X R7, R4, R7, R5, 0x2, P3 ;  /* 0x0000000704077211 */ /* 0x000fca00018f1405 */
[----:B------:R-:W-:Y:S01]  /*4cf0*/  IMAD.WIDE.U32 R4, R11, 0x20, R6 ;  /* 0x000000200b047825 */ /* 0x000fe200078e0006 */
[----:B------:R2:W-:Y:S04]  /*4d00*/  STG.E [R6.64], R30 ;  /* 0x0000001e06007986 */ /* 0x0005e8000c101906 */
[----:B------:R2:W-:Y:S04]  /*4d10*/  STG.E [R4.64], R31 ;  /* 0x0000001f04007986 */ /* 0x0005e8000c101906 */
[----:B------:R2:W-:Y:S04]  /*4d20*/  STG.E [R6.64+0x10], R130 ;  /* 0x0000108206007986 */ /* 0x0005e8000c101906 */
[----:B------:R2:W-:Y:S02]  /*4d30*/  STG.E [R4.64+0x10], R131 ;  /* 0x0000108304007986 */ /* 0x0005e4000c101906 */
.L_x_54:
[----:B------:R-:W-:Y:S05]  /*4d40*/  @P2 BRA `(.L_x_55) ;  /* 0x0000013000002947 */ /* 0x000fea0003800000 */
[----:B--2---:R-:W2:Y:S01]  /*4d50*/  S2R R4, SR_LANEID ;  /* 0x0000000000047919 */ /* 0x004ea20000000000 */
[----:B------:R-:W-:Y:S01]  /*4d60*/  IMAD.MOV.U32 R5, RZ, RZ, c[0x0][0x17c] ;  /* 0x00005f00ff057624 */ /* 0x000fe200078e00ff */
[----:B------:R-:W-:Y:S01]  /*4d70*/  IADD3 R12, P2, R9, R8, RZ ;  /* 0x00000008090c7210 */ /* 0x000fe20007f5e0ff */
[----:B------:R-:W-:Y:S03]  /*4d80*/  WARPSYNC 0xffffffff ;  /* 0xffffffff00007948 */ /* 0x000fe60003800000 */
[----:B------:R-:W-:Y:S01]  /*4d90*/  SHF.R.U32.HI R17, RZ, 0x1, R5 ;  /* 0x00000001ff117819 */ /* 0x000fe20000011605 */
[----:B------:R-:W-:Y:S01]  /*4da0*/  IMAD.MOV.U32 R5, RZ, RZ, RZ ;  /* 0x000000ffff057224 */ /* 0x000fe200078e00ff */
[----:B------:R-:W-:-:S02]  /*4db0*/  LEA.HI.X.SX32 R15, R8, R13, 0x1, P2 ;  /* 0x0000000d080f7211 */ /* 0x000fc400010f0eff */
        /* <DEDUP_REMOVED lines=12> */
.L_x_55:
[----:B------:R-:W-:Y:S02]  /*4e80*/  ISETP.GE.OR P4, PT, R3, c[0x0][0x178], P0 ;  /* 0x00005e0003007a0c */ /* 0x000fe40000786670 */
[----:B------:R-:W-:-:S02]  /*4e90*/  ISETP.GE.AND P2, PT, R0, c[0x0][0x17c], PT ;  /* 0x00005f0000007a0c */ /* 0x000fc40003f46270 */
[----:B------:R-:W-:-:S09]  /*4ea0*/  ISETP.GE.OR P3, PT, R3, c[0x0][0x178], P1 ;  /* 0x00005e0003007a0c */ /* 0x000fd20000f66670 */
[----:B------:R-:W-:Y:S05]  /*4eb0*/  @P4 BRA `(.L_x_56) ;  /* 0x0000013000004947 */ /* 0x000fea0003800000 */
[----:B--2---:R-:W2:Y:S01]  /*4ec0*/  S2R R4, SR_LANEID ;  /* 0x0000000000047919 */ /* 0x004ea20000000000 */
[----:B------:R-:W-:Y:S01]  /*4ed0*/  IMAD.MOV.U32 R5, RZ, RZ, c[0x0][0x17c] ;  /* 0x00005f00ff057624 */ /* 0x000fe200078e00ff */
[----:B------:R-:W-:Y:S01]  /*4ee0*/  IADD3 R12, P4, R9, R10, RZ ;  /* 0x0000000a090c7210 */ /* 0x000fe20007f9e0ff */
[----:B------:R-:W-:Y:S03]  /*4ef0*/  WARPSYNC 0xffffffff ;  /* 0xffffffff00007948 */ /* 0x000fe60003800000 */
[----:B------:R-:W-:Y:S01]  /*4f00*/  SHF.R.U32.HI R17, RZ, 0x1, R5 ;  /* 0x00000001ff117819 */ /* 0x000fe20000011605 */
[----:B------:R-:W-:Y:S01]  /*4f10*/  IMAD.MOV.U32 R5, RZ, RZ, RZ ;  /* 0x000000ffff057224 */ /* 0x000fe200078e00ff */
[----:B------:R-:W-:Y:S02]  /*4f20*/  LEA.HI.X.SX32 R15, R10, R13, 0x1, P4 ;  /* 0x0000000d0a0f7211 */ /* 0x000fe400020f0eff */
[----:B------:R-:W-:-:S02]  /*4f30*/  LEA R11, P4, R12, c[0x0][0x170], 0x1 ;  /* 0x00005c000c0b7a11 */ /* 0x000fc400078808ff */
        /* <DEDUP_REMOVED lines=11> */
.L_x_56:
[----:B------:R-:W-:Y:S02]  /*4ff0*/  ISETP.GE.OR P4, PT, R3, c[0x0][0x178], P2 ;  /* 0x00005e0003007a0c */ /* 0x000fe40001786670 */
[----:B------:R-:W-:Y:S01]  /*5000*/  IADD3 R12, R25, 0x50, RZ ;  /* 0x00000050190c7810 */ /* 0x000fe20007ffe0ff */
[----:B------:R-:W-:Y:S09]  /*5010*/  @P3 BRA `(.L_x_57) ;  /* 0x0000013000003947 */ /* 0x000ff20003800000 */
        /* <DEDUP_REMOVED lines=19> */
.L_x_57:
[----:B------:R-:W-:Y:S01]  /*5150*/  ISETP.GE.AND P3, PT, R12, c[0x0][0x17c], PT ;  /* 0x00005f000c007a0c */ /* 0x000fe20003f66270 */
        /* <DEDUP_REMOVED lines=20> */
.L_x_58:
[----:B------:R-:W-:Y:S02]  /*52a0*/  ISETP.GE.OR P4, PT, R3, c[0x0][0x178], P3 ;  /* 0x00005e0003007a0c */ /* 0x000fe40001f86670 */
[----:B------:R-:W-:-:S02]  /*52b0*/  IADD3 R14, R25, 0x60, RZ ;  /* 0x00000060190e7810 */ /* 0x000fc40007ffe0ff */
[----:B------:R-:W-:-:S09]  /*52c0*/  IADD3 R18, R3, 0x10, RZ ;  /* 0x0000001003127810 */ /* 0x000fd20007ffe0ff */
        /* <DEDUP_REMOVED lines=20> */
.L_x_59:
[----:B------:R-:W-:Y:S02]  /*5410*/  ISETP.GE.OR P6, PT, R18, c[0x0][0x178], P6 ;  /* 0x00005e0012007a0c */ /* 0x000fe400037c6670 */
[----:B------:R-:W-:-:S02]  /*5420*/  ISETP.GE.AND P4, PT, R14, c[0x0][0x17c], PT ;  /* 0x00005f000e007a0c */ /* 0x000fc40003f86270 */
[----:B------:R-:W-:Y:S02]  /*5430*/  P2R R19, PR, RZ, 0x40 ;  /* 0x00000040ff137803 */ /* 0x000fe40000000000 */
[----:B------:R-:W-:Y:S02]  /*5440*/  ISETP.GE.OR P6, PT, R3, c[0x0][0x178], P4 ;  /* 0x00005e0003007a0c */ /* 0x000fe400027c6670 */
[----:B------:R-:W-:-:S11]  /*5450*/  IADD3 R16, R25, 0x70, RZ ;  /* 0x0000007019107810 */ /* 0x000fd60007ffe0ff */
[----:B------:R-:W-:Y:S05]  /*5460*/  @P6 BRA `(.L_x_60) ;  /* 0x0000013000006947 */ /* 0x000fea0003800000 */
[----:B------:R-:W-:Y:S01]  /*5470*/  IADD3 R15, P6, R9, R14, RZ ;  /* 0x0000000e090f7210 */ /* 0x000fe20007fde0ff */
[----:B--2---:R-:W-:Y:S01]  /*5480*/  IMAD.MOV.U32 R5, RZ, RZ, c[0x0][0x17c] ;  /* 0x00005f00ff057624 */ /* 0x004fe200078e00ff */
[----:B------:R-:W-:Y:S02]  /*5490*/  WARPSYNC 0xffffffff ;  /* 0xffffffff00007948 */ /* 0x000fe40003800000 */
[----:B------:R-:W-:Y:S02]  /*54a0*/  LEA.HI.X.SX32 R4, R14, R13, 0x1, P6 ;  /* 0x0000000d0e047211 */ /* 0x000fe400030f0eff */
[C---:B------:R-:W-:Y:S02]  /*54b0*/  LEA R11, P6, R15.reuse, c[0x0][0x170], 0x1 ;  /* 0x00005c000f0b7a11 */ /* 0x040fe400078c08ff */
[----:B------:R-:W-:Y:S01]  /*54c0*/  SHF.R.U32.HI R17, RZ, 0x1, R5 ;  /* 0x00000001ff117819 */ /* 0x000fe20000011605 */
[----:B------:R-:W-:Y:S01]  /*54d0*/  IMAD.MOV.U32 R5, RZ, RZ, RZ ;  /* 0x000000ffff057224 */ /* 0x000fe200078e00ff */
[----:B------:R-:W-:-:S02]  /*54e0*/  LEA.HI.X R15, R15, c[0x0][0x174], R4, 0x1, P6 ;  /* 0x00005d000f0f7a11 */ /* 0x000fc400030f0c04 */
[----:B------:R-:W2:Y:S02]  /*54f0*/  S2R R4, SR_LANEID ;  /* 0x0000000000047919 */ /* 0x000ea40000000000 */
[----:B--2---:R-:W-:Y:S02]  /*5500*/  SHF.R.U32.HI R7, RZ, 0x2, R4 ;  /* 0x00000002ff077819 */ /* 0x004fe40000011604 */
[----:B------:R-:W-:-:S05]  /*5510*/  LOP3.LUT R4, R4, 0x3, RZ, 0xc0, !PT ;  /* 0x0000000304047812 */ /* 0x000fca00078ec0ff */
[----:B------:R-:W-:-:S05]  /*5520*/  IMAD.WIDE.U32 R6, R7, R17, R4 ;  /* 0x0000001107067225 */ /* 0x000fca00078e0004 */
[----:B------:R-:W-:-:S04]  /*5530*/  LEA R4, P6, R6, R11, 0x2 ;  /* 0x0000000b06047211 */ /* 0x000fc800078c10ff */
[----:B------:R-:W-:-:S05]  /*5540*/  LEA.HI.X R5, R6, R15, R7, 0x2, P6 ;  /* 0x0000000f06057211 */ /* 0x000fca00030f1407 */
[----:B------:R-:W-:Y:S01]  /*5550*/  IMAD.WIDE.U32 R6, R17, 0x20, R4 ;  /* 0x0000002011067825 */ /* 0x000fe200078e0004 */
[----:B------:R2:W-:Y:S04]  /*5560*/  STG.E [R4.64], R104 ;  /* 0x0000006804007986 */ /* 0x0005e8000c101906 */
[----:B------:R2:W-:Y:S04]  /*5570*/  STG.E [R6.64], R105 ;  /* 0x0000006906007986 */ /* 0x0005e8000c101906 */
[----:B------:R2:W-:Y:S04]  /*5580*/  STG.E [R4.64+0x10], R106 ;  /* 0x0000106a04007986 */ /* 0x0005e8000c101906 */
[----:B------:R2:W-:Y:S02]  /*5590*/  STG.E [R6.64+0x10], R107 ;  /* 0x0000106b06007986 */ /* 0x0005e4000c101906 */
.L_x_60:
[----:B------:R-:W-:Y:S02]  /*55a0*/  ISETP.GE.OR P5, PT, R18, c[0x0][0x178], P5 ;  /* 0x00005e0012007a0c */ /* 0x000fe40002fa6670 */
[----:B------:R-:W-:-:S02]  /*55b0*/  ISETP.GE.AND P6, PT, R16, c[0x0][0x17c], PT ;  /* 0x00005f0010007a0c */ /* 0x000fc40003fc6270 */
[----:B------:R-:W-:Y:S02]  /*55c0*/  P2R R17, PR, RZ, 0x20 ;  /* 0x00000020ff117803 */ /* 0x000fe40000000000 */
[----:B------:R-:W-:Y:S02]  /*55d0*/  ISETP.GE.OR P5, PT, R3, c[0x0][0x178], P6 ;  /* 0x00005e0003007a0c */ /* 0x000fe400037a6670 */
[C---:B------:R-:W-:Y:S02]  /*55e0*/  ISETP.GE.OR P0, PT, R18.reuse, c[0x0][0x178], P0 ;  /* 0x00005e0012007a0c */ /* 0x040fe40000706670 */
[C---:B------:R-:W-:Y:S02]  /*55f0*/  ISETP.GE.OR P1, PT, R18.reuse, c[0x0][0x178], P1 ;  /* 0x00005e0012007a0c */ /* 0x040fe40000f26670 */
[C---:B------:R-:W-:Y:S02]  /*5600*/  ISETP.GE.OR P2, PT, R18.reuse, c[0x0][0x178], P2 ;  /* 0x00005e0012007a0c */ /* 0x040fe40001746670 */
[----:B------:R-:W-:-:S02]  /*5610*/  ISETP.GE.OR P3, PT, R18, c[0x0][0x178], P3 ;  /* 0x00005e0012007a0c */ /* 0x000fc40001f66670 */
[C---:B------:R-:W-:Y:S02]  /*5620*/  ISETP.GE.OR P4, PT, R18.reuse, c[0x0][0x178], P4 ;  /* 0x00005e0012007a0c */ /* 0x040fe40002786670 */
[----:B------:R-:W-:Y:S01]  /*5630*/  ISETP.GE.OR P6, PT, R18, c[0x0][0x178], P6 ;  /* 0x00005e0012007a0c */ /* 0x000fe200037c6670 */
[----:B------:R-:W-:-:S04]  /*5640*/  IMAD.MOV.U32 R18, RZ, RZ, c[0x0][0x17c] ;  /* 0x00005f00ff127624 */ /* 0x000fc800078e00ff */
[----:B------:R-:W-:Y:S01]  /*5650*/  IMAD R11, R18, 0x10, R9 ;  /* 0x00000010120b7824 */ /* 0x000fe200078e0209 */
        /* <DEDUP_REMOVED lines=20> */
.L_x_61:
[----:B------:R-:W-:Y:S02]  /*57a0*/  ISETP.NE.AND P5, PT, R19, RZ, PT ;  /* 0x000000ff1300720c */ /* 0x000fe40003fa5270 */
[----:B------:R-:W-:-:S11]  /*57b0*/  SHF.R.S32.HI R9, RZ, 0x1f, R11 ;  /* 0x0000001fff097819 */ /* 0x000fd6000001140b */
[----:B------:R-:W-:Y:S05]  /*57c0*/  @P5 BRA `(.L_x_62) ;  /* 0x0000012000005947 */ /* 0x000fea0003800000 */
[----:B--2---:R-:W2:Y:S01]  /*57d0*/  S2R R5, SR_LANEID ;  /* 0x0000000000057919 */ /* 0x004ea20000000000 */
[C---:B------:R-:W-:Y:S01]  /*57e0*/  IADD3 R13, P5, R25.reuse, R11, RZ ;  /* 0x0000000b190d7210 */ /* 0x040fe20007fbe0ff */
[----:B------:R-:W-:Y:S01]  /*57f0*/  WARPSYNC 0xffffffff ;  /* 0xffffffff00007948 */ /* 0x000fe20003800000 */
[----:B------:R-:W-:Y:S02]  /*5800*/  SHF.R.U32.HI R15, RZ, 0x1, R18 ;  /* 0x00000001ff0f7819 */ /* 0x000fe40000011612 */
[----:B------:R-:W-:Y:S02]  /*5810*/  LEA.HI.X.SX32 R4, R25, R9, 0x1, P5 ;  /* 0x0000000919047211 */ /* 0x000fe400028f0eff */
[----:B------:R-:W-:-:S04]  /*5820*/  LEA R3, P5, R13, c[0x0][0x170], 0x1 ;  /* 0x00005c000d037a11 */ /* 0x000fc800078a08ff */
[----:B------:R-:W-:Y:S02]  /*5830*/  LEA.HI.X R13, R13, c[0x0][0x174], R4, 0x1, P5 ;  /* 0x00005d000d0d7a11 */ /* 0x000fe400028f0c04 */
[----:B--2---:R-:W-:Y:S02]  /*5840*/  LOP3.LUT R4, R5, 0x3, RZ, 0xc0, !PT ;  /* 0x0000000305047812 */ /* 0x004fe400078ec0ff */
[----:B------:R-:W-:Y:S01]  /*5850*/  SHF.R.U32.HI R7, RZ, 0x2, R5 ;  /* 0x00000002ff077819 */ /* 0x000fe20000011605 */
[----:B------:R-:W-:-:S04]  /*5860*/  IMAD.MOV.U32 R5, RZ, RZ, RZ ;  /* 0x000000ffff057224 */ /* 0x000fc800078e00ff */
        /* <DEDUP_REMOVED lines=8> */
.L_x_62:
[----:B------:R-:W-:-:S13]  /*58f0*/  ISETP.NE.AND P5, PT, R17, RZ, PT ;  /* 0x000000ff1100720c */ /* 0x000fda0003fa5270 */
[----:B------:R-:W-:Y:S05]  /*5900*/  @P5 BRA `(.L_x_63) ;  /* 0x0000012000005947 */ /* 0x000fea0003800000 */
[----:B------:R-:W3:Y:S01]  /*5910*/  S2R R3, SR_LANEID ;  /* 0x0000000000037919 */ /* 0x000ee20000000000 */
[C---:B------:R-:W-:Y:S01]  /*5920*/  IADD3 R13, P5, R8.reuse, R11, RZ ;  /* 0x0000000b080d7210 */ /* 0x040fe20007fbe0ff */
[----:B--2---:R-:W-:Y:S01]  /*5930*/  IMAD.MOV.U32 R5, RZ, RZ, RZ ;  /* 0x000000ffff057224 */ /* 0x004fe200078e00ff */
[----:B------:R-:W-:Y:S01]  /*5940*/  SHF.R.U32.HI R15, RZ, 0x1, R18 ;  /* 0x00000001ff0f7819 */ /* 0x000fe20000011612 */
[----:B------:R-:W-:Y:S01]  /*5950*/  WARPSYNC 0xffffffff ;  /* 0xffffffff00007948 */ /* 0x000fe20003800000 */
[----:B------:R-:W-:Y:S02]  /*5960*/  LEA.HI.X.SX32 R8, R8, R9, 0x1, P5 ;  /* 0x0000000908087211 */ /* 0x000fe400028f0eff */
[----:B---3--:R-:W-:Y:S02]  /*5970*/  LOP3.LUT R4, R3, 0x3, RZ, 0xc0, !PT ;  /* 0x0000000303047812 */ /* 0x008fe400078ec0ff */
[----:B------:R-:W-:Y:S02]  /*5980*/  SHF.R.U32.HI R7, RZ, 0x2, R3 ;  /* 0x00000002ff077819 */ /* 0x000fe40000011603 */
[----:B------:R-:W-:-:S03]  /*5990*/  LEA R3, P5, R13, c[0x0][0x170], 0x1 ;  /* 0x00005c000d037a11 */ /* 0x000fc600078a08ff */
        /* <DEDUP_REMOVED lines=9> */
.L_x_63:
[----:B------:R-:W-:Y:S05]  /*5a30*/  @P0 BRA `(.L_x_64) ;  /* 0x0000012000000947 */ /* 0x000fea0003800000 */
[----:B------:R-:W3:Y:S01]  /*5a40*/  S2R R3, SR_LANEID ;  /* 0x0000000000037919 */ /* 0x000ee20000000000 */
[C---:B------:R-:W-:Y:S01]  /*5a50*/  IADD3 R8, P0, R10.reuse, R11, RZ ;  /* 0x0000000b0a087210 */ /* 0x040fe20007f1e0ff */
[----:B--2---:R-:W-:Y:S01]  /*5a60*/  IMAD.MOV.U32 R5, RZ, RZ, RZ ;  /* 0x000000ffff057224 */ /* 0x004fe200078e00ff */
[----:B------:R-:W-:Y:S01]  /*5a70*/  SHF.R.U32.HI R15, RZ, 0x1, R18 ;  /* 0x00000001ff0f7819 */ /* 0x000fe20000011612 */
[----:B------:R-:W-:Y:S01]  /*5a80*/  WARPSYNC 0xffffffff ;  /* 0xffffffff00007948 */ /* 0x000fe20003800000 */
[----:B------:R-:W-:-:S02]  /*5a90*/  LEA.HI.X.SX32 R13, R10, R9, 0x1, P0 ;  /* 0x000000090a0d7211 */ /* 0x000fc400000f0eff */
        /* <DEDUP_REMOVED lines=12> */
.L_x_64:
[----:B------:R-:W-:Y:S05]  /*5b60*/  @P1 BRA `(.L_x_65) ;  /* 0x0000012000001947 */ /* 0x000fea0003800000 */
[----:B------:R-:W3:Y:S01]  /*5b70*/  S2R R3, SR_LANEID ;  /* 0x0000000000037919 */ /* 0x000ee20000000000 */
[C---:B--2---:R-:W-:Y:S01]  /*5b80*/  IADD3 R7, P0, R2.reuse, R11, RZ ;  /* 0x0000000b02077210 */ /* 0x044fe20007f1e0ff */
[----:B------:R-:W-:Y:S01]  /*5b90*/  IMAD.MOV.U32 R5, RZ, RZ, RZ ;  /* 0x000000ffff057224 */ /* 0x000fe200078e00ff */
        /* <DEDUP_REMOVED lines=15> */
.L_x_65:
[----:B------:R-:W-:Y:S05]  /*5c90*/  @P2 BRA `(.L_x_66) ;  /* 0x0000012000002947 */ /* 0x000fea0003800000 */
[----:B--2---:R-:W2:Y:S01]  /*5ca0*/  S2R R3, SR_LANEID ;  /* 0x0000000000037919 */ /* 0x004ea20000000000 */
[----:B------:R-:W-:Y:S01]  /*5cb0*/  IADD3 R6, P0, R0, R11, RZ ;  /* 0x0000000b00067210 */ /* 0x000fe20007f1e0ff */
[----:B------:R-:W-:Y:S01]  /*5cc0*/  WARPSYNC 0xffffffff ;  /* 0xffffffff00007948 */ /* 0x000fe20003800000 */
[----:B------:R-:W-:-:S02]  /*5cd0*/  SHF.R.U32.HI R15, RZ, 0x1, R18 ;  /* 0x00000001ff0f7819 */ /* 0x000fc40000011612 */
[----:B------:R-:W-:Y:S02]  /*5ce0*/  LEA.HI.X.SX32 R13, R0, R9, 0x1, P0 ;  /* 0x00000009000d7211 */ /* 0x000fe400000f0eff */
[----:B------:R-:W-:Y:S02]  /*5cf0*/  LEA R7, P0, R6, c[0x0][0x170], 0x1 ;  /* 0x00005c0006077a11 */ /* 0x000fe400078008ff */
[----:B--2---:R-:W-:Y:S02]  /*5d00*/  LOP3.LUT R2, R3, 0x3, RZ, 0xc0, !PT ;  /* 0x0000000303027812 */ /* 0x004fe400078ec0ff */
[----:B------:R-:W-:Y:S01]  /*5d10*/  SHF.R.U32.HI R5, RZ, 0x2, R3 ;  /* 0x00000002ff057819 */ /* 0x000fe20000011603 */
[----:B------:R-:W-:-:S04]  /*5d20*/  IMAD.MOV.U32 R3, RZ, RZ, RZ ;  /* 0x000000ffff037224 */ /* 0x000fc800078e00ff */
        /* <DEDUP_REMOVED lines=9> */
.L_x_66:
        /* <DEDUP_REMOVED lines=19> */
.L_x_67:
        /* <DEDUP_REMOVED lines=19> */
.L_x_68:
[----:B------:R-:W-:Y:S05]  /*6020*/  @P6 EXIT ;  /* 0x000000000000694d */ /* 0x000fea0003800000 */
[----:B------:R-:W3:Y:S01]  /*6030*/  S2R R0, SR_LANEID ;  /* 0x0000000000007919 */ /* 0x000ee20000000000 */
[C---:B------:R-:W-:Y:S01]  /*6040*/  IADD3 R11, P0, R16.reuse, R11, RZ ;  /* 0x0000000b100b7210 */ /* 0x040fe20007f1e0ff */
[----:B--2---:R-:W-:Y:S01]  /*6050*/  IMAD.MOV.U32 R3, RZ, RZ, RZ ;  /* 0x000000ffff037224 */ /* 0x004fe200078e00ff */
[----:B------:R-:W-:Y:S01]  /*6060*/  SHF.R.U32.HI R13, RZ, 0x1, R18 ;  /* 0x00000001ff0d7819 */ /* 0x000fe20000011612 */
[----:B------:R-:W-:Y:S01]  /*6070*/  WARPSYNC 0xffffffff ;  /* 0xffffffff00007948 */ /* 0x000fe20003800000 */
[----:B------:R-:W-:-:S02]  /*6080*/  LEA.HI.X.SX32 R16, R16, R9, 0x1, P0 ;  /* 0x0000000910107211 */ /* 0x000fc400000f0eff */
[----:B------:R-:W-:Y:S02]  /*6090*/  LEA R7, P0, R11, c[0x0][0x170], 0x1 ;  /* 0x00005c000b077a11 */ /* 0x000fe400078008ff */
[----:B---3--:R-:W-:Y:S02]  /*60a0*/  LOP3.LUT R2, R0, 0x3, RZ, 0xc0, !PT ;  /* 0x0000000300027812 */ /* 0x008fe400078ec0ff */
[----:B------:R-:W-:-:S05]  /*60b0*/  SHF.R.U32.HI R5, RZ, 0x2, R0 ;  /* 0x00000002ff057819 */ /* 0x000fca0000011600 */
[----:B------:R-:W-:Y:S01]  /*60c0*/  IMAD.WIDE.U32 R4, R5, R13, R2 ;  /* 0x0000000d05047225 */ /* 0x000fe200078e0002 */
[----:B------:R-:W-:-:S04]  /*60d0*/  LEA.HI.X R3, R11, c[0x0][0x174], R16, 0x1, P0 ;  /* 0x00005d000b037a11 */ /* 0x000fc800000f0c10 */
[----:B------:R-:W-:-:S04]  /*60e0*/  LEA R2, P0, R4, R7, 0x2 ;  /* 0x0000000704027211 */ /* 0x000fc800078010ff */
[----:B------:R-:W-:-:S05]  /*60f0*/  LEA.HI.X R3, R4, R3, R5, 0x2, P0 ;  /* 0x0000000304037211 */ /* 0x000fca00000f1405 */
[----:B------:R-:W-:Y:S01]  /*6100*/  IMAD.WIDE.U32 R4, R13, 0x20, R2 ;  /* 0x000000200d047825 */ /* 0x000fe200078e0002 */
[----:B------:R-:W-:Y:S04]  /*6110*/  STG.E [R2.64], R160 ;  /* 0x000000a002007986 */ /* 0x000fe8000c101906 */
[----:B------:R-:W-:Y:S04]  /*6120*/  STG.E [R4.64], R161 ;  /* 0x000000a104007986 */ /* 0x000fe8000c101906 */
[----:B------:R-:W-:Y:S04]  /*6130*/  STG.E [R2.64+0x10], R172 ;  /* 0x000010ac02007986 */ /* 0x000fe8000c101906 */
[----:B------:R-:W-:Y:S01]  /*6140*/  STG.E [R4.64+0x10], R173 ;  /* 0x000010ad04007986 */ /* 0x000fe2000c101906 */
[----:B------:R-:W-:Y:S05]  /*6150*/  EXIT ;  /* 0x000000000000794d */ /* 0x000fea0003800000 */
.L_x_69:
[----:B------:R-:W-:-:S00]  /*6160*/  BRA `(.L_x_69) ;  /* 0xfffffff000007947 */ /* 0x000fc0000383ffff */
[----:B------:R-:W-:-:S00]  /*6170*/  NOP ;  /* 0x0000000000007918 */ /* 0x000fc00000000000 */
        /* <DEDUP_REMOVED lines=8> */
.L_x_70:


//--------------------- .nv.shared.gemm_mma_kernel --------------------------
	.section	.nv.shared.gemm_mma_kernel,"aw",@nobits
	.sectionflags	@""
	.align	16
